//
// Generated by NVIDIA NVVM Compiler
//
// Compiler Build ID: CL-36424714
// Cuda compilation tools, release 13.0, V13.0.88
// Based on NVVM 20.0.0
//

.version 9.0
.target sm_100
.address_size 64

	// .globl	_Z9reduceSumPfS_i
// _ZZ18reduceSumUnroll128PfS_E9tempArray has been demoted
// _ZZ16reduceSumLast256PfS_iE9tempArray has been demoted
.extern .shared .align 16 .b8 tempArray[];

.visible .entry _Z9reduceSumPfS_i(
	.param .u64 .ptr .align 1 _Z9reduceSumPfS_i_param_0,
	.param .u64 .ptr .align 1 _Z9reduceSumPfS_i_param_1,
	.param .u32 _Z9reduceSumPfS_i_param_2
)
{
	.reg .pred 	%p<6>;
	.reg .b32 	%r<10>;
	.reg .b32 	%f<5>;
	.reg .b64 	%rd<12>;

	ld.param.u64 	%rd4, [_Z9reduceSumPfS_i_param_0];
	ld.param.u64 	%rd3, [_Z9reduceSumPfS_i_param_1];
	ld.param.u32 	%r7, [_Z9reduceSumPfS_i_param_2];
	cvta.to.global.u64 	%rd1, %rd4;
	mov.u32 	%r1, %ctaid.x;
	mov.u32 	%r9, %ntid.x;
	mov.u32 	%r3, %tid.x;
	mad.lo.s32 	%r4, %r1, %r9, %r3;
	setp.ge.s32 	%p1, %r4, %r7;
	@%p1 bra 	$L__BB0_8;
	setp.lt.u32 	%p2, %r9, 2;
	@%p2 bra 	$L__BB0_6;
	mul.wide.s32 	%rd5, %r4, 4;
	add.s64 	%rd2, %rd1, %rd5;
$L__BB0_3:
	shr.u32 	%r6, %r9, 1;
	setp.ge.u32 	%p3, %r3, %r6;
	@%p3 bra 	$L__BB0_5;
	shl.b32 	%r8, %r6, 2;
	cvt.u64.u32 	%rd6, %r8;
	add.s64 	%rd7, %rd2, %rd6;
	ld.global.f32 	%f1, [%rd7];
	ld.global.f32 	%f2, [%rd2];
	add.f32 	%f3, %f1, %f2;
	st.global.f32 	[%rd2], %f3;
$L__BB0_5:
	bar.sync 	0;
	setp.gt.u32 	%p4, %r9, 3;
	mov.u32 	%r9, %r6;
	@%p4 bra 	$L__BB0_3;
$L__BB0_6:
	setp.ne.s32 	%p5, %r3, 0;
	@%p5 bra 	$L__BB0_8;
	mul.wide.u32 	%rd8, %r1, 4;
	add.s64 	%rd9, %rd1, %rd8;
	ld.global.f32 	%f4, [%rd9];
	cvta.to.global.u64 	%rd10, %rd3;
	add.s64 	%rd11, %rd10, %rd8;
	st.global.f32 	[%rd11], %f4;
$L__BB0_8:
	ret;

}
	// .globl	_Z21reduceSumSharedMemoryPfS_i
.visible .entry _Z21reduceSumSharedMemoryPfS_i(
	.param .u64 .ptr .align 1 _Z21reduceSumSharedMemoryPfS_i_param_0,
	.param .u64 .ptr .align 1 _Z21reduceSumSharedMemoryPfS_i_param_1,
	.param .u32 _Z21reduceSumSharedMemoryPfS_i_param_2
)
{
	.reg .pred 	%p<6>;
	.reg .b32 	%r<14>;
	.reg .b32 	%f<6>;
	.reg .b64 	%rd<9>;

	ld.param.u64 	%rd1, [_Z21reduceSumSharedMemoryPfS_i_param_0];
	ld.param.u64 	%rd2, [_Z21reduceSumSharedMemoryPfS_i_param_1];
	ld.param.u32 	%r8, [_Z21reduceSumSharedMemoryPfS_i_param_2];
	mov.u32 	%r1, %ctaid.x;
	mov.u32 	%r13, %ntid.x;
	mov.u32 	%r3, %tid.x;
	mad.lo.s32 	%r4, %r1, %r13, %r3;
	setp.ge.s32 	%p1, %r4, %r8;
	@%p1 bra 	$L__BB1_8;
	cvta.to.global.u64 	%rd3, %rd1;
	mul.wide.s32 	%rd4, %r4, 4;
	add.s64 	%rd5, %rd3, %rd4;
	ld.global.f32 	%f1, [%rd5];
	shl.b32 	%r9, %r3, 2;
	mov.u32 	%r10, tempArray;
	add.s32 	%r5, %r10, %r9;
	st.shared.f32 	[%r5], %f1;
	bar.sync 	0;
	setp.lt.u32 	%p2, %r13, 2;
	@%p2 bra 	$L__BB1_5;
$L__BB1_2:
	shr.u32 	%r7, %r13, 1;
	setp.ge.u32 	%p3, %r3, %r7;
	@%p3 bra 	$L__BB1_4;
	shl.b32 	%r11, %r7, 2;
	add.s32 	%r12, %r5, %r11;
	ld.shared.f32 	%f2, [%r12];
	ld.shared.f32 	%f3, [%r5];
	add.f32 	%f4, %f2, %f3;
	st.shared.f32 	[%r5], %f4;
$L__BB1_4:
	bar.sync 	0;
	setp.gt.u32 	%p4, %r13, 3;
	mov.u32 	%r13, %r7;
	@%p4 bra 	$L__BB1_2;
$L__BB1_5:
	setp.ne.s32 	%p5, %r3, 0;
	@%p5 bra 	$L__BB1_7;
	ld.shared.f32 	%f5, [tempArray];
	cvta.to.global.u64 	%rd6, %rd2;
	mul.wide.u32 	%rd7, %r1, 4;
	add.s64 	%rd8, %rd6, %rd7;
	st.global.f32 	[%rd8], %f5;
$L__BB1_7:
	bar.sync 	0;
$L__BB1_8:
	ret;

}
	// .globl	_Z17reduceSumTwoLoadsPfS_i
.visible .entry _Z17reduceSumTwoLoadsPfS_i(
	.param .u64 .ptr .align 1 _Z17reduceSumTwoLoadsPfS_i_param_0,
	.param .u64 .ptr .align 1 _Z17reduceSumTwoLoadsPfS_i_param_1,
	.param .u32 _Z17reduceSumTwoLoadsPfS_i_param_2
)
{
	.reg .pred 	%p<6>;
	.reg .b32 	%r<17>;
	.reg .b32 	%f<8>;
	.reg .b64 	%rd<11>;

	ld.param.u64 	%rd1, [_Z17reduceSumTwoLoadsPfS_i_param_0];
	ld.param.u64 	%rd2, [_Z17reduceSumTwoLoadsPfS_i_param_1];
	ld.param.u32 	%r8, [_Z17reduceSumTwoLoadsPfS_i_param_2];
	mov.u32 	%r1, %ctaid.x;
	mov.u32 	%r16, %ntid.x;
	mul.lo.s32 	%r9, %r16, %r1;
	shl.b32 	%r10, %r9, 1;
	mov.u32 	%r3, %tid.x;
	add.s32 	%r4, %r10, %r3;
	setp.ge.s32 	%p1, %r4, %r8;
	@%p1 bra 	$L__BB2_7;
	cvta.to.global.u64 	%rd3, %rd1;
	mul.wide.s32 	%rd4, %r4, 4;
	add.s64 	%rd5, %rd3, %rd4;
	ld.global.f32 	%f1, [%rd5];
	add.s32 	%r11, %r4, %r16;
	mul.wide.u32 	%rd6, %r11, 4;
	add.s64 	%rd7, %rd3, %rd6;
	ld.global.f32 	%f2, [%rd7];
	add.f32 	%f3, %f1, %f2;
	shl.b32 	%r12, %r3, 2;
	mov.u32 	%r13, tempArray;
	add.s32 	%r5, %r13, %r12;
	st.shared.f32 	[%r5], %f3;
	bar.sync 	0;
	setp.lt.u32 	%p2, %r16, 2;
	@%p2 bra 	$L__BB2_5;
$L__BB2_2:
	shr.u32 	%r7, %r16, 1;
	setp.ge.u32 	%p3, %r3, %r7;
	@%p3 bra 	$L__BB2_4;
	shl.b32 	%r14, %r7, 2;
	add.s32 	%r15, %r5, %r14;
	ld.shared.f32 	%f4, [%r15];
	ld.shared.f32 	%f5, [%r5];
	add.f32 	%f6, %f4, %f5;
	st.shared.f32 	[%r5], %f6;
$L__BB2_4:
	bar.sync 	0;
	setp.gt.u32 	%p4, %r16, 3;
	mov.u32 	%r16, %r7;
	@%p4 bra 	$L__BB2_2;
$L__BB2_5:
	setp.ne.s32 	%p5, %r3, 0;
	@%p5 bra 	$L__BB2_7;
	ld.shared.f32 	%f7, [tempArray];
	cvta.to.global.u64 	%rd8, %rd2;
	mul.wide.u32 	%rd9, %r1, 4;
	add.s64 	%rd10, %rd8, %rd9;
	st.global.f32 	[%rd10], %f7;
$L__BB2_7:
	ret;

}
	// .globl	_Z23reduceSumUnrollLastWrapPfS_i
.visible .entry _Z23reduceSumUnrollLastWrapPfS_i(
	.param .u64 .ptr .align 1 _Z23reduceSumUnrollLastWrapPfS_i_param_0,
	.param .u64 .ptr .align 1 _Z23reduceSumUnrollLastWrapPfS_i_param_1,
	.param .u32 _Z23reduceSumUnrollLastWrapPfS_i_param_2
)
{
	.reg .pred 	%p<7>;
	.reg .b32 	%r<17>;
	.reg .b32 	%f<26>;
	.reg .b64 	%rd<11>;

	ld.param.u64 	%rd1, [_Z23reduceSumUnrollLastWrapPfS_i_param_0];
	ld.param.u64 	%rd2, [_Z23reduceSumUnrollLastWrapPfS_i_param_1];
	ld.param.u32 	%r8, [_Z23reduceSumUnrollLastWrapPfS_i_param_2];
	mov.u32 	%r1, %ctaid.x;
	mov.u32 	%r16, %ntid.x;
	mul.lo.s32 	%r9, %r16, %r1;
	shl.b32 	%r10, %r9, 1;
	mov.u32 	%r3, %tid.x;
	add.s32 	%r4, %r10, %r3;
	setp.ge.s32 	%p1, %r4, %r8;
	@%p1 bra 	$L__BB3_8;
	cvta.to.global.u64 	%rd3, %rd1;
	mul.wide.s32 	%rd4, %r4, 4;
	add.s64 	%rd5, %rd3, %rd4;
	ld.global.f32 	%f1, [%rd5];
	add.s32 	%r11, %r4, %r16;
	mul.wide.u32 	%rd6, %r11, 4;
	add.s64 	%rd7, %rd3, %rd6;
	ld.global.f32 	%f2, [%rd7];
	add.f32 	%f3, %f1, %f2;
	shl.b32 	%r12, %r3, 2;
	mov.u32 	%r13, tempArray;
	add.s32 	%r5, %r13, %r12;
	st.shared.f32 	[%r5], %f3;
	bar.sync 	0;
	setp.lt.u32 	%p2, %r16, 66;
	@%p2 bra 	$L__BB3_5;
$L__BB3_2:
	shr.u32 	%r7, %r16, 1;
	setp.ge.u32 	%p3, %r3, %r7;
	@%p3 bra 	$L__BB3_4;
	shl.b32 	%r14, %r7, 2;
	add.s32 	%r15, %r5, %r14;
	ld.shared.f32 	%f4, [%r15];
	ld.shared.f32 	%f5, [%r5];
	add.f32 	%f6, %f4, %f5;
	st.shared.f32 	[%r5], %f6;
$L__BB3_4:
	bar.sync 	0;
	setp.gt.u32 	%p4, %r16, 131;
	mov.u32 	%r16, %r7;
	@%p4 bra 	$L__BB3_2;
$L__BB3_5:
	setp.gt.u32 	%p5, %r3, 31;
	@%p5 bra 	$L__BB3_8;
	ld.volatile.shared.f32 	%f7, [%r5+128];
	ld.volatile.shared.f32 	%f8, [%r5];
	add.f32 	%f9, %f7, %f8;
	st.volatile.shared.f32 	[%r5], %f9;
	ld.volatile.shared.f32 	%f10, [%r5+64];
	ld.volatile.shared.f32 	%f11, [%r5];
	add.f32 	%f12, %f10, %f11;
	st.volatile.shared.f32 	[%r5], %f12;
	ld.volatile.shared.f32 	%f13, [%r5+32];
	ld.volatile.shared.f32 	%f14, [%r5];
	add.f32 	%f15, %f13, %f14;
	st.volatile.shared.f32 	[%r5], %f15;
	ld.volatile.shared.f32 	%f16, [%r5+16];
	ld.volatile.shared.f32 	%f17, [%r5];
	add.f32 	%f18, %f16, %f17;
	st.volatile.shared.f32 	[%r5], %f18;
	ld.volatile.shared.f32 	%f19, [%r5+8];
	ld.volatile.shared.f32 	%f20, [%r5];
	add.f32 	%f21, %f19, %f20;
	st.volatile.shared.f32 	[%r5], %f21;
	ld.volatile.shared.f32 	%f22, [%r5+4];
	ld.volatile.shared.f32 	%f23, [%r5];
	add.f32 	%f24, %f22, %f23;
	st.volatile.shared.f32 	[%r5], %f24;
	setp.ne.s32 	%p6, %r3, 0;
	@%p6 bra 	$L__BB3_8;
	ld.shared.f32 	%f25, [tempArray];
	cvta.to.global.u64 	%rd8, %rd2;
	mul.wide.u32 	%rd9, %r1, 4;
	add.s64 	%rd10, %rd8, %rd9;
	st.global.f32 	[%rd10], %f25;
$L__BB3_8:
	ret;

}
	// .globl	_Z18reduceSumUnroll512PfS_i
.visible .entry _Z18reduceSumUnroll512PfS_i(
	.param .u64 .ptr .align 1 _Z18reduceSumUnroll512PfS_i_param_0,
	.param .u64 .ptr .align 1 _Z18reduceSumUnroll512PfS_i_param_1,
	.param .u32 _Z18reduceSumUnroll512PfS_i_param_2
)
{
	.reg .pred 	%p<7>;
	.reg .b32 	%r<12>;
	.reg .b32 	%f<32>;
	.reg .b64 	%rd<11>;

	ld.param.u64 	%rd1, [_Z18reduceSumUnroll512PfS_i_param_0];
	ld.param.u64 	%rd2, [_Z18reduceSumUnroll512PfS_i_param_1];
	ld.param.u32 	%r6, [_Z18reduceSumUnroll512PfS_i_param_2];
	mov.u32 	%r1, %ctaid.x;
	mov.u32 	%r2, %ntid.x;
	mul.lo.s32 	%r7, %r2, %r1;
	shl.b32 	%r8, %r7, 1;
	mov.u32 	%r3, %tid.x;
	add.s32 	%r4, %r8, %r3;
	setp.ge.s32 	%p1, %r4, %r6;
	@%p1 bra 	$L__BB4_10;
	cvta.to.global.u64 	%rd3, %rd1;
	mul.wide.s32 	%rd4, %r4, 4;
	add.s64 	%rd5, %rd3, %rd4;
	ld.global.f32 	%f1, [%rd5];
	add.s32 	%r9, %r4, %r2;
	mul.wide.u32 	%rd6, %r9, 4;
	add.s64 	%rd7, %rd3, %rd6;
	ld.global.f32 	%f2, [%rd7];
	add.f32 	%f3, %f1, %f2;
	shl.b32 	%r10, %r3, 2;
	mov.u32 	%r11, tempArray;
	add.s32 	%r5, %r11, %r10;
	st.shared.f32 	[%r5], %f3;
	bar.sync 	0;
	setp.gt.u32 	%p2, %r3, 255;
	@%p2 bra 	$L__BB4_3;
	ld.shared.f32 	%f4, [%r5+1024];
	ld.shared.f32 	%f5, [%r5];
	add.f32 	%f6, %f4, %f5;
	st.shared.f32 	[%r5], %f6;
$L__BB4_3:
	bar.sync 	0;
	setp.gt.u32 	%p3, %r3, 127;
	@%p3 bra 	$L__BB4_5;
	ld.shared.f32 	%f7, [%r5+512];
	ld.shared.f32 	%f8, [%r5];
	add.f32 	%f9, %f7, %f8;
	st.shared.f32 	[%r5], %f9;
$L__BB4_5:
	bar.sync 	0;
	setp.gt.u32 	%p4, %r3, 63;
	@%p4 bra 	$L__BB4_7;
	ld.shared.f32 	%f10, [%r5+256];
	ld.shared.f32 	%f11, [%r5];
	add.f32 	%f12, %f10, %f11;
	st.shared.f32 	[%r5], %f12;
$L__BB4_7:
	bar.sync 	0;
	setp.gt.u32 	%p5, %r3, 31;
	@%p5 bra 	$L__BB4_10;
	ld.volatile.shared.f32 	%f13, [%r5+128];
	ld.volatile.shared.f32 	%f14, [%r5];
	add.f32 	%f15, %f13, %f14;
	st.volatile.shared.f32 	[%r5], %f15;
	ld.volatile.shared.f32 	%f16, [%r5+64];
	ld.volatile.shared.f32 	%f17, [%r5];
	add.f32 	%f18, %f16, %f17;
	st.volatile.shared.f32 	[%r5], %f18;
	ld.volatile.shared.f32 	%f19, [%r5+32];
	ld.volatile.shared.f32 	%f20, [%r5];
	add.f32 	%f21, %f19, %f20;
	st.volatile.shared.f32 	[%r5], %f21;
	ld.volatile.shared.f32 	%f22, [%r5+16];
	ld.volatile.shared.f32 	%f23, [%r5];
	add.f32 	%f24, %f22, %f23;
	st.volatile.shared.f32 	[%r5], %f24;
	ld.volatile.shared.f32 	%f25, [%r5+8];
	ld.volatile.shared.f32 	%f26, [%r5];
	add.f32 	%f27, %f25, %f26;
	st.volatile.shared.f32 	[%r5], %f27;
	ld.volatile.shared.f32 	%f28, [%r5+4];
	ld.volatile.shared.f32 	%f29, [%r5];
	add.f32 	%f30, %f28, %f29;
	st.volatile.shared.f32 	[%r5], %f30;
	setp.ne.s32 	%p6, %r3, 0;
	@%p6 bra 	$L__BB4_10;
	ld.shared.f32 	%f31, [tempArray];
	cvta.to.global.u64 	%rd8, %rd2;
	mul.wide.u32 	%rd9, %r1, 4;
	add.s64 	%rd10, %rd8, %rd9;
	st.global.f32 	[%rd10], %f31;
$L__BB4_10:
	ret;

}
	// .globl	_Z18reduceSumUnroll256PfS_i
.visible .entry _Z18reduceSumUnroll256PfS_i(
	.param .u64 .ptr .align 1 _Z18reduceSumUnroll256PfS_i_param_0,
	.param .u64 .ptr .align 1 _Z18reduceSumUnroll256PfS_i_param_1,
	.param .u32 _Z18reduceSumUnroll256PfS_i_param_2
)
{
	.reg .pred 	%p<6>;
	.reg .b32 	%r<12>;
	.reg .b32 	%f<29>;
	.reg .b64 	%rd<11>;

	ld.param.u64 	%rd1, [_Z18reduceSumUnroll256PfS_i_param_0];
	ld.param.u64 	%rd2, [_Z18reduceSumUnroll256PfS_i_param_1];
	ld.param.u32 	%r6, [_Z18reduceSumUnroll256PfS_i_param_2];
	mov.u32 	%r1, %ctaid.x;
	mov.u32 	%r2, %ntid.x;
	mul.lo.s32 	%r7, %r2, %r1;
	shl.b32 	%r8, %r7, 1;
	mov.u32 	%r3, %tid.x;
	add.s32 	%r4, %r8, %r3;
	setp.ge.s32 	%p1, %r4, %r6;
	@%p1 bra 	$L__BB5_8;
	cvta.to.global.u64 	%rd3, %rd1;
	mul.wide.s32 	%rd4, %r4, 4;
	add.s64 	%rd5, %rd3, %rd4;
	ld.global.f32 	%f1, [%rd5];
	add.s32 	%r9, %r4, %r2;
	mul.wide.u32 	%rd6, %r9, 4;
	add.s64 	%rd7, %rd3, %rd6;
	ld.global.f32 	%f2, [%rd7];
	add.f32 	%f3, %f1, %f2;
	shl.b32 	%r10, %r3, 2;
	mov.u32 	%r11, tempArray;
	add.s32 	%r5, %r11, %r10;
	st.shared.f32 	[%r5], %f3;
	bar.sync 	0;
	setp.gt.u32 	%p2, %r3, 127;
	@%p2 bra 	$L__BB5_3;
	ld.shared.f32 	%f4, [%r5+512];
	ld.shared.f32 	%f5, [%r5];
	add.f32 	%f6, %f4, %f5;
	st.shared.f32 	[%r5], %f6;
$L__BB5_3:
	bar.sync 	0;
	setp.gt.u32 	%p3, %r3, 63;
	@%p3 bra 	$L__BB5_5;
	ld.shared.f32 	%f7, [%r5+256];
	ld.shared.f32 	%f8, [%r5];
	add.f32 	%f9, %f7, %f8;
	st.shared.f32 	[%r5], %f9;
$L__BB5_5:
	bar.sync 	0;
	setp.gt.u32 	%p4, %r3, 31;
	@%p4 bra 	$L__BB5_8;
	ld.volatile.shared.f32 	%f10, [%r5+128];
	ld.volatile.shared.f32 	%f11, [%r5];
	add.f32 	%f12, %f10, %f11;
	st.volatile.shared.f32 	[%r5], %f12;
	ld.volatile.shared.f32 	%f13, [%r5+64];
	ld.volatile.shared.f32 	%f14, [%r5];
	add.f32 	%f15, %f13, %f14;
	st.volatile.shared.f32 	[%r5], %f15;
	ld.volatile.shared.f32 	%f16, [%r5+32];
	ld.volatile.shared.f32 	%f17, [%r5];
	add.f32 	%f18, %f16, %f17;
	st.volatile.shared.f32 	[%r5], %f18;
	ld.volatile.shared.f32 	%f19, [%r5+16];
	ld.volatile.shared.f32 	%f20, [%r5];
	add.f32 	%f21, %f19, %f20;
	st.volatile.shared.f32 	[%r5], %f21;
	ld.volatile.shared.f32 	%f22, [%r5+8];
	ld.volatile.shared.f32 	%f23, [%r5];
	add.f32 	%f24, %f22, %f23;
	st.volatile.shared.f32 	[%r5], %f24;
	ld.volatile.shared.f32 	%f25, [%r5+4];
	ld.volatile.shared.f32 	%f26, [%r5];
	add.f32 	%f27, %f25, %f26;
	st.volatile.shared.f32 	[%r5], %f27;
	setp.ne.s32 	%p5, %r3, 0;
	@%p5 bra 	$L__BB5_8;
	ld.shared.f32 	%f28, [tempArray];
	cvta.to.global.u64 	%rd8, %rd2;
	mul.wide.u32 	%rd9, %r1, 4;
	add.s64 	%rd10, %rd8, %rd9;
	st.global.f32 	[%rd10], %f28;
$L__BB5_8:
	ret;

}
	// .globl	_Z18reduceSumUnroll128PfS_
.visible .entry _Z18reduceSumUnroll128PfS_(
	.param .u64 .ptr .align 1 _Z18reduceSumUnroll128PfS__param_0,
	.param .u64 .ptr .align 1 _Z18reduceSumUnroll128PfS__param_1
)
{
	.reg .pred 	%p<4>;
	.reg .b32 	%r<11>;
	.reg .b32 	%f<26>;
	.reg .b64 	%rd<11>;
	// demoted variable
	.shared .align 4 .b8 _ZZ18reduceSumUnroll128PfS_E9tempArray[512];
	ld.param.u64 	%rd2, [_Z18reduceSumUnroll128PfS__param_0];
	ld.param.u64 	%rd1, [_Z18reduceSumUnroll128PfS__param_1];
	cvta.to.global.u64 	%rd3, %rd2;
	mov.u32 	%r1, %ctaid.x;
	mov.u32 	%r4, %ntid.x;
	mul.lo.s32 	%r5, %r4, %r1;
	shl.b32 	%r6, %r5, 1;
	mov.u32 	%r2, %tid.x;
	add.s32 	%r7, %r6, %r2;
	mul.wide.s32 	%rd4, %r7, 4;
	add.s64 	%rd5, %rd3, %rd4;
	ld.global.f32 	%f1, [%rd5];
	add.s32 	%r8, %r7, %r4;
	mul.wide.u32 	%rd6, %r8, 4;
	add.s64 	%rd7, %rd3, %rd6;
	ld.global.f32 	%f2, [%rd7];
	add.f32 	%f3, %f1, %f2;
	shl.b32 	%r9, %r2, 2;
	mov.u32 	%r10, _ZZ18reduceSumUnroll128PfS_E9tempArray;
	add.s32 	%r3, %r10, %r9;
	st.shared.f32 	[%r3], %f3;
	bar.sync 	0;
	setp.gt.u32 	%p1, %r2, 63;
	@%p1 bra 	$L__BB6_2;
	ld.shared.f32 	%f4, [%r3+256];
	ld.shared.f32 	%f5, [%r3];
	add.f32 	%f6, %f4, %f5;
	st.shared.f32 	[%r3], %f6;
$L__BB6_2:
	bar.sync 	0;
	setp.gt.u32 	%p2, %r2, 31;
	@%p2 bra 	$L__BB6_5;
	ld.volatile.shared.f32 	%f7, [%r3+128];
	ld.volatile.shared.f32 	%f8, [%r3];
	add.f32 	%f9, %f7, %f8;
	st.volatile.shared.f32 	[%r3], %f9;
	ld.volatile.shared.f32 	%f10, [%r3+64];
	ld.volatile.shared.f32 	%f11, [%r3];
	add.f32 	%f12, %f10, %f11;
	st.volatile.shared.f32 	[%r3], %f12;
	ld.volatile.shared.f32 	%f13, [%r3+32];
	ld.volatile.shared.f32 	%f14, [%r3];
	add.f32 	%f15, %f13, %f14;
	st.volatile.shared.f32 	[%r3], %f15;
	ld.volatile.shared.f32 	%f16, [%r3+16];
	ld.volatile.shared.f32 	%f17, [%r3];
	add.f32 	%f18, %f16, %f17;
	st.volatile.shared.f32 	[%r3], %f18;
	ld.volatile.shared.f32 	%f19, [%r3+8];
	ld.volatile.shared.f32 	%f20, [%r3];
	add.f32 	%f21, %f19, %f20;
	st.volatile.shared.f32 	[%r3], %f21;
	ld.volatile.shared.f32 	%f22, [%r3+4];
	ld.volatile.shared.f32 	%f23, [%r3];
	add.f32 	%f24, %f22, %f23;
	st.volatile.shared.f32 	[%r3], %f24;
	setp.ne.s32 	%p3, %r2, 0;
	@%p3 bra 	$L__BB6_5;
	ld.shared.f32 	%f25, [_ZZ18reduceSumUnroll128PfS_E9tempArray];
	cvta.to.global.u64 	%rd8, %rd1;
	mul.wide.u32 	%rd9, %r1, 4;
	add.s64 	%rd10, %rd8, %rd9;
	st.global.f32 	[%rd10], %f25;
$L__BB6_5:
	ret;

}
	// .globl	_Z16reduceSumLast256PfS_i
.visible .entry _Z16reduceSumLast256PfS_i(
	.param .u64 .ptr .align 1 _Z16reduceSumLast256PfS_i_param_0,
	.param .u64 .ptr .align 1 _Z16reduceSumLast256PfS_i_param_1,
	.param .u32 _Z16reduceSumLast256PfS_i_param_2
)
{
	.reg .pred 	%p<6>;
	.reg .b32 	%r<7>;
	.reg .b32 	%f<29>;
	.reg .b64 	%rd<7>;
	// demoted variable
	.shared .align 4 .b8 _ZZ16reduceSumLast256PfS_iE9tempArray[1024];
	ld.param.u64 	%rd1, [_Z16reduceSumLast256PfS_i_param_0];
	ld.param.u64 	%rd2, [_Z16reduceSumLast256PfS_i_param_1];
	ld.param.u32 	%r3, [_Z16reduceSumLast256PfS_i_param_2];
	mov.u32 	%r1, %tid.x;
	setp.ge.s32 	%p1, %r1, %r3;
	shl.b32 	%r4, %r1, 2;
	mov.u32 	%r5, _ZZ16reduceSumLast256PfS_iE9tempArray;
	add.s32 	%r2, %r5, %r4;
	@%p1 bra 	$L__BB7_2;
	cvta.to.global.u64 	%rd3, %rd1;
	mul.wide.u32 	%rd4, %r1, 4;
	add.s64 	%rd5, %rd3, %rd4;
	ld.global.f32 	%f1, [%rd5];
	st.shared.f32 	[%r2], %f1;
	bra.uni 	$L__BB7_3;
$L__BB7_2:
	mov.b32 	%r6, 0;
	st.shared.u32 	[%r2], %r6;
$L__BB7_3:
	bar.sync 	0;
	setp.gt.u32 	%p2, %r1, 127;
	@%p2 bra 	$L__BB7_5;
	ld.shared.f32 	%f2, [%r2+512];
	ld.shared.f32 	%f3, [%r2];
	add.f32 	%f4, %f2, %f3;
	st.shared.f32 	[%r2], %f4;
$L__BB7_5:
	bar.sync 	0;
	setp.gt.u32 	%p3, %r1, 63;
	@%p3 bra 	$L__BB7_7;
	ld.shared.f32 	%f5, [%r2+256];
	ld.shared.f32 	%f6, [%r2];
	add.f32 	%f7, %f5, %f6;
	st.shared.f32 	[%r2], %f7;
$L__BB7_7:
	bar.sync 	0;
	setp.gt.u32 	%p4, %r1, 31;
	@%p4 bra 	$L__BB7_10;
	ld.volatile.shared.f32 	%f8, [%r2+128];
	ld.volatile.shared.f32 	%f9, [%r2];
	add.f32 	%f10, %f8, %f9;
	st.volatile.shared.f32 	[%r2], %f10;
	ld.volatile.shared.f32 	%f11, [%r2+64];
	ld.volatile.shared.f32 	%f12, [%r2];
	add.f32 	%f13, %f11, %f12;
	st.volatile.shared.f32 	[%r2], %f13;
	ld.volatile.shared.f32 	%f14, [%r2+32];
	ld.volatile.shared.f32 	%f15, [%r2];
	add.f32 	%f16, %f14, %f15;
	st.volatile.shared.f32 	[%r2], %f16;
	ld.volatile.shared.f32 	%f17, [%r2+16];
	ld.volatile.shared.f32 	%f18, [%r2];
	add.f32 	%f19, %f17, %f18;
	st.volatile.shared.f32 	[%r2], %f19;
	ld.volatile.shared.f32 	%f20, [%r2+8];
	ld.volatile.shared.f32 	%f21, [%r2];
	add.f32 	%f22, %f20, %f21;
	st.volatile.shared.f32 	[%r2], %f22;
	ld.volatile.shared.f32 	%f23, [%r2+4];
	ld.volatile.shared.f32 	%f24, [%r2];
	add.f32 	%f25, %f23, %f24;
	st.volatile.shared.f32 	[%r2], %f25;
	setp.ne.s32 	%p5, %r1, 0;
	@%p5 bra 	$L__BB7_10;
	cvta.to.global.u64 	%rd6, %rd2;
	ld.shared.f32 	%f26, [_ZZ16reduceSumLast256PfS_iE9tempArray];
	ld.global.f32 	%f27, [%rd6];
	add.f32 	%f28, %f26, %f27;
	st.global.f32 	[%rd6], %f28;
$L__BB7_10:
	ret;

}


// ===== COMPILED SASS (sm_100) =====

	.target	sm_100

	.elftype	@"ET_EXEC"


//--------------------- .note.nv.tkinfo           --------------------------
	.section	.note.nv.tkinfo,"",@"SHT_NOTE"
	.sectionflags	@"SHF_NOTE_NV_TKINFO"
	.tkinfo
        /*0018*/ 	.word	0x00000002
        /*0030*/ 	.string	""
        /*0030*/ 	.string	"ptxas"
        /*0030*/ 	.string	"Cuda compilation tools, release 13.0, V13.0.88"
        /*0030*/ 	.string	"Build cuda_13.0.r13.0/compiler.36424714_0"
        /*0030*/ 	.string	"-arch sm_100 -m 64 "



//--------------------- .note.nv.cuinfo           --------------------------
	.section	.note.nv.cuinfo,"",@"SHT_NOTE"
	.sectionflags	@"SHF_NOTE_NV_CUINFO"
        /*0018*/ 	.short	0x0002
        /*001a*/ 	.short	0x0064
        /*001c*/ 	.short	0x0082
	.zero		2


//--------------------- .nv.info                  --------------------------
	.section	.nv.info,"",@"SHT_CUDA_INFO"
	.align	4


	//----- nvinfo : EIATTR_REGCOUNT
	.align		4
        /*0000*/ 	.byte	0x04, 0x2f
        /*0002*/ 	.short	(.L_1 - .L_0)
	.align		4
.L_0:
        /*0004*/ 	.word	index@(_Z9reduceSumPfS_i)
        /*0008*/ 	.word	0x0000000e


	//----- nvinfo : EIATTR_FRAME_SIZE
	.align		4
.L_1:
        /*000c*/ 	.byte	0x04, 0x11
        /*000e*/ 	.short	(.L_3 - .L_2)
	.align		4
.L_2:
        /*0010*/ 	.word	index@(_Z9reduceSumPfS_i)
        /*0014*/ 	.word	0x00000000


	//----- nvinfo : EIATTR_REGCOUNT
	.align		4
.L_3:
        /*0018*/ 	.byte	0x04, 0x2f
        /*001a*/ 	.short	(.L_5 - .L_4)
	.align		4
.L_4:
        /*001c*/ 	.word	index@(_Z21reduceSumSharedMemoryPfS_i)
        /*0020*/ 	.word	0x0000000c


	//----- nvinfo : EIATTR_FRAME_SIZE
	.align		4
.L_5:
        /*0024*/ 	.byte	0x04, 0x11
        /*0026*/ 	.short	(.L_7 - .L_6)
	.align		4
.L_6:
        /*0028*/ 	.word	index@(_Z21reduceSumSharedMemoryPfS_i)
        /*002c*/ 	.word	0x00000000


	//----- nvinfo : EIATTR_REGCOUNT
	.align		4
.L_7:
        /*0030*/ 	.byte	0x04, 0x2f
        /*0032*/ 	.short	(.L_9 - .L_8)
	.align		4
.L_8:
        /*0034*/ 	.word	index@(_Z17reduceSumTwoLoadsPfS_i)
        /*0038*/ 	.word	0x0000000e


	//----- nvinfo : EIATTR_FRAME_SIZE
	.align		4
.L_9:
        /*003c*/ 	.byte	0x04, 0x11
        /*003e*/ 	.short	(.L_11 - .L_10)
	.align		4
.L_10:
        /*0040*/ 	.word	index@(_Z17reduceSumTwoLoadsPfS_i)
        /*0044*/ 	.word	0x00000000


	//----- nvinfo : EIATTR_REGCOUNT
	.align		4
.L_11:
        /*0048*/ 	.byte	0x04, 0x2f
        /*004a*/ 	.short	(.L_13 - .L_12)
	.align		4
.L_12:
        /*004c*/ 	.word	index@(_Z23reduceSumUnrollLastWrapPfS_i)
        /*0050*/ 	.word	0x0000000d


	//----- nvinfo : EIATTR_FRAME_SIZE
	.align		4
.L_13:
        /*0054*/ 	.byte	0x04, 0x11
        /*0056*/ 	.short	(.L_15 - .L_14)
	.align		4
.L_14:
        /*0058*/ 	.word	index@(_Z23reduceSumUnrollLastWrapPfS_i)
        /*005c*/ 	.word	0x00000000


	//----- nvinfo : EIATTR_REGCOUNT
	.align		4
.L_15:
        /*0060*/ 	.byte	0x04, 0x2f
        /*0062*/ 	.short	(.L_17 - .L_16)
	.align		4
.L_16:
        /*0064*/ 	.word	index@(_Z18reduceSumUnroll512PfS_i)
        /*0068*/ 	.word	0x0000000d


	//----- nvinfo : EIATTR_FRAME_SIZE
	.align		4
.L_17:
        /*006c*/ 	.byte	0x04, 0x11
        /*006e*/ 	.short	(.L_19 - .L_18)
	.align		4
.L_18:
        /*0070*/ 	.word	index@(_Z18reduceSumUnroll512PfS_i)
        /*0074*/ 	.word	0x00000000


	//----- nvinfo : EIATTR_REGCOUNT
	.align		4
.L_19:
        /*0078*/ 	.byte	0x04, 0x2f
        /*007a*/ 	.short	(.L_21 - .L_20)
	.align		4
.L_20:
        /*007c*/ 	.word	index@(_Z18reduceSumUnroll256PfS_i)
        /*0080*/ 	.word	0x0000000d


	//----- nvinfo : EIATTR_FRAME_SIZE
	.align		4
.L_21:
        /*0084*/ 	.byte	0x04, 0x11
        /*0086*/ 	.short	(.L_23 - .L_22)
	.align		4
.L_22:
        /*0088*/ 	.word	index@(_Z18reduceSumUnroll256PfS_i)
        /*008c*/ 	.word	0x00000000


	//----- nvinfo : EIATTR_REGCOUNT
	.align		4
.L_23:
        /*0090*/ 	.byte	0x04, 0x2f
        /*0092*/ 	.short	(.L_25 - .L_24)
	.align		4
.L_24:
        /*0094*/ 	.word	index@(_Z18reduceSumUnroll128PfS_)
        /*0098*/ 	.word	0x0000000c


	//----- nvinfo : EIATTR_FRAME_SIZE
	.align		4
.L_25:
        /*009c*/ 	.byte	0x04, 0x11
        /*009e*/ 	.short	(.L_27 - .L_26)
	.align		4
.L_26:
        /*00a0*/ 	.word	index@(_Z18reduceSumUnroll128PfS_)
        /*00a4*/ 	.word	0x00000000


	//----- nvinfo : EIATTR_REGCOUNT
	.align		4
.L_27:
        /*00a8*/ 	.byte	0x04, 0x2f
        /*00aa*/ 	.short	(.L_29 - .L_28)
	.align		4
.L_28:
        /*00ac*/ 	.word	index@(_Z16reduceSumLast256PfS_i)
        /*00b0*/ 	.word	0x0000000c


	//----- nvinfo : EIATTR_FRAME_SIZE
	.align		4
.L_29:
        /*00b4*/ 	.byte	0x04, 0x11
        /*00b6*/ 	.short	(.L_31 - .L_30)
	.align		4
.L_30:
        /*00b8*/ 	.word	index@(_Z16reduceSumLast256PfS_i)
        /*00bc*/ 	.word	0x00000000


	//----- nvinfo : EIATTR_MIN_STACK_SIZE
	.align		4
.L_31:
        /*00c0*/ 	.byte	0x04, 0x12
        /*00c2*/ 	.short	(.L_33 - .L_32)
	.align		4
.L_32:
        /*00c4*/ 	.word	index@(_Z16reduceSumLast256PfS_i)
        /*00c8*/ 	.word	0x00000000


	//----- nvinfo : EIATTR_MIN_STACK_SIZE
	.align		4
.L_33:
        /*00cc*/ 	.byte	0x04, 0x12
        /*00ce*/ 	.short	(.L_35 - .L_34)
	.align		4
.L_34:
        /*00d0*/ 	.word	index@(_Z18reduceSumUnroll128PfS_)
        /*00d4*/ 	.word	0x00000000


	//----- nvinfo : EIATTR_MIN_STACK_SIZE
	.align		4
.L_35:
        /*00d8*/ 	.byte	0x04, 0x12
        /*00da*/ 	.short	(.L_37 - .L_36)
	.align		4
.L_36:
        /*00dc*/ 	.word	index@(_Z18reduceSumUnroll256PfS_i)
        /*00e0*/ 	.word	0x00000000


	//----- nvinfo : EIATTR_MIN_STACK_SIZE
	.align		4
.L_37:
        /*00e4*/ 	.byte	0x04, 0x12
        /*00e6*/ 	.short	(.L_39 - .L_38)
	.align		4
.L_38:
        /*00e8*/ 	.word	index@(_Z18reduceSumUnroll512PfS_i)
        /*00ec*/ 	.word	0x00000000


	//----- nvinfo : EIATTR_MIN_STACK_SIZE
	.align		4
.L_39:
        /*00f0*/ 	.byte	0x04, 0x12
        /*00f2*/ 	.short	(.L_41 - .L_40)
	.align		4
.L_40:
        /*00f4*/ 	.word	index@(_Z23reduceSumUnrollLastWrapPfS_i)
        /*00f8*/ 	.word	0x00000000


	//----- nvinfo : EIATTR_MIN_STACK_SIZE
	.align		4
.L_41:
        /*00fc*/ 	.byte	0x04, 0x12
        /*00fe*/ 	.short	(.L_43 - .L_42)
	.align		4
.L_42:
        /*0100*/ 	.word	index@(_Z17reduceSumTwoLoadsPfS_i)
        /*0104*/ 	.word	0x00000000


	//----- nvinfo : EIATTR_MIN_STACK_SIZE
	.align		4
.L_43:
        /*0108*/ 	.byte	0x04, 0x12
        /*010a*/ 	.short	(.L_45 - .L_44)
	.align		4
.L_44:
        /*010c*/ 	.word	index@(_Z21reduceSumSharedMemoryPfS_i)
        /*0110*/ 	.word	0x00000000


	//----- nvinfo : EIATTR_MIN_STACK_SIZE
	.align		4
.L_45:
        /*0114*/ 	.byte	0x04, 0x12
        /*0116*/ 	.short	(.L_47 - .L_46)
	.align		4
.L_46:
        /*0118*/ 	.word	index@(_Z9reduceSumPfS_i)
        /*011c*/ 	.word	0x00000000
.L_47:


//--------------------- .nv.compat                --------------------------
	.section	.nv.compat,"",@"SHT_CUDA_COMPAT_INFO"
	.align	4
        /*0000*/ 	.byte	0x02, 0x09, 0x00, 0x00, 0x02, 0x02, 0x01, 0x00, 0x02, 0x05, 0x05, 0x00, 0x03, 0x07, 0x01, 0x01
        /*0010*/ 	.byte	0x02, 0x03, 0x00, 0x00, 0x02, 0x06, 0x01, 0x00, 0x04, 0x0b, 0x08, 0x00, 0x09, 0x00, 0x00, 0x00
        /*0020*/ 	.byte	0x00, 0x00, 0x00, 0x00


//--------------------- .nv.info._Z16reduceSumLast256PfS_i --------------------------
	.section	.nv.info._Z16reduceSumLast256PfS_i,"",@"SHT_CUDA_INFO"
	.sectionflags	@""
	.align	4


	//----- nvinfo : EIATTR_CUDA_API_VERSION
	.align		4
        /*0000*/ 	.byte	0x04, 0x37
        /*0002*/ 	.short	(.L_49 - .L_48)
.L_48:
        /*0004*/ 	.word	0x00000082


	//----- nvinfo : EIATTR_KPARAM_INFO
	.align		4
.L_49:
        /*0008*/ 	.byte	0x04, 0x17
        /*000a*/ 	.short	(.L_51 - .L_50)
.L_50:
        /*000c*/ 	.word	0x00000000
        /*0010*/ 	.short	0x0002
        /*0012*/ 	.short	0x0010
        /*0014*/ 	.byte	0x00, 0xf0, 0x11, 0x00


	//----- nvinfo : EIATTR_KPARAM_INFO
	.align		4
.L_51:
        /*0018*/ 	.byte	0x04, 0x17
        /*001a*/ 	.short	(.L_53 - .L_52)
.L_52:
        /*001c*/ 	.word	0x00000000
        /*0020*/ 	.short	0x0001
        /*0022*/ 	.short	0x0008
        /*0024*/ 	.byte	0x00, 0xf5, 0x21, 0x00


	//----- nvinfo : EIATTR_KPARAM_INFO
	.align		4
.L_53:
        /*0028*/ 	.byte	0x04, 0x17
        /*002a*/ 	.short	(.L_55 - .L_54)
.L_54:
        /*002c*/ 	.word	0x00000000
        /*0030*/ 	.short	0x0000
        /*0032*/ 	.short	0x0000
        /*0034*/ 	.byte	0x00, 0xf5, 0x21, 0x00


	//----- nvinfo : EIATTR_SPARSE_MMA_MASK
	.align		4
.L_55:
        /*0038*/ 	.byte	0x03, 0x50
        /*003a*/ 	.short	0x0000


	//----- nvinfo : EIATTR_MAXREG_COUNT
	.align		4
        /*003c*/ 	.byte	0x03, 0x1b
        /*003e*/ 	.short	0x00ff


	//----- nvinfo : EIATTR_NUM_BARRIERS
	.align		4
        /*0040*/ 	.byte	0x02, 0x4c
        /*0042*/ 	.byte	0x01
	.zero		1


	//----- nvinfo : EIATTR_MERCURY_ISA_VERSION
	.align		4
        /*0044*/ 	.byte	0x03, 0x5f
        /*0046*/ 	.short	0x0101


	//----- nvinfo : EIATTR_VRC_CTA_INIT_COUNT
	.align		4
        /*0048*/ 	.byte	0x02, 0x4a
	.zero		1
	.zero		1


	//----- nvinfo : EIATTR_EXIT_INSTR_OFFSETS
	.align		4
        /*004c*/ 	.byte	0x04, 0x1c
        /*004e*/ 	.short	(.L_57 - .L_56)


	//   ....[0]....
.L_56:
        /*0050*/ 	.word	0x000001c0


	//   ....[1]....
        /*0054*/ 	.word	0x00000360


	//   ....[2]....
        /*0058*/ 	.word	0x000003c0


	//----- nvinfo : EIATTR_CBANK_PARAM_SIZE
	.align		4
.L_57:
        /*005c*/ 	.byte	0x03, 0x19
        /*005e*/ 	.short	0x0014


	//----- nvinfo : EIATTR_PARAM_CBANK
	.align		4
        /*0060*/ 	.byte	0x04, 0x0a
        /*0062*/ 	.short	(.L_59 - .L_58)
	.align		4
.L_58:
        /*0064*/ 	.word	index@(.nv.constant0._Z16reduceSumLast256PfS_i)
        /*0068*/ 	.short	0x0380
        /*006a*/ 	.short	0x0014


	//----- nvinfo : EIATTR_SW_WAR
	.align		4
.L_59:
        /*006c*/ 	.byte	0x04, 0x36
        /*006e*/ 	.short	(.L_61 - .L_60)
.L_60:
        /*0070*/ 	.word	0x00000008
.L_61:


//--------------------- .nv.info._Z18reduceSumUnroll128PfS_ --------------------------
	.section	.nv.info._Z18reduceSumUnroll128PfS_,"",@"SHT_CUDA_INFO"
	.sectionflags	@""
	.align	4


	//----- nvinfo : EIATTR_CUDA_API_VERSION
	.align		4
        /*0000*/ 	.byte	0x04, 0x37
        /*0002*/ 	.short	(.L_63 - .L_62)
.L_62:
        /*0004*/ 	.word	0x00000082


	//----- nvinfo : EIATTR_KPARAM_INFO
	.align		4
.L_63:
        /*0008*/ 	.byte	0x04, 0x17
        /*000a*/ 	.short	(.L_65 - .L_64)
.L_64:
        /*000c*/ 	.word	0x00000000
        /*0010*/ 	.short	0x0001
        /*0012*/ 	.short	0x0008
        /*0014*/ 	.byte	0x00, 0xf5, 0x21, 0x00


	//----- nvinfo : EIATTR_KPARAM_INFO
	.align		4
.L_65:
        /*0018*/ 	.byte	0x04, 0x17
        /*001a*/ 	.short	(.L_67 - .L_66)
.L_66:
        /*001c*/ 	.word	0x00000000
        /*0020*/ 	.short	0x0000
        /*0022*/ 	.short	0x0000
        /*0024*/ 	.byte	0x00, 0xf5, 0x21, 0x00


	//----- nvinfo : EIATTR_SPARSE_MMA_MASK
	.align		4
.L_67:
        /*0028*/ 	.byte	0x03, 0x50
        /*002a*/ 	.short	0x0000


	//----- nvinfo : EIATTR_MAXREG_COUNT
	.align		4
        /*002c*/ 	.byte	0x03, 0x1b
        /*002e*/ 	.short	0x00ff


	//----- nvinfo : EIATTR_NUM_BARRIERS
	.align		4
        /*0030*/ 	.byte	0x02, 0x4c
        /*0032*/ 	.byte	0x01
	.zero		1


	//----- nvinfo : EIATTR_MERCURY_ISA_VERSION
	.align		4
        /*0034*/ 	.byte	0x03, 0x5f
        /*0036*/ 	.short	0x0101


	//----- nvinfo : EIATTR_VRC_CTA_INIT_COUNT
	.align		4
        /*0038*/ 	.byte	0x02, 0x4a
	.zero		1
	.zero		1


	//----- nvinfo : EIATTR_EXIT_INSTR_OFFSETS
	.align		4
        /*003c*/ 	.byte	0x04, 0x1c
        /*003e*/ 	.short	(.L_69 - .L_68)


	//   ....[0]....
.L_68:
        /*0040*/ 	.word	0x000001b0


	//   ....[1]....
        /*0044*/ 	.word	0x00000350


	//   ....[2]....
        /*0048*/ 	.word	0x000003a0


	//----- nvinfo : EIATTR_CBANK_PARAM_SIZE
	.align		4
.L_69:
        /*004c*/ 	.byte	0x03, 0x19
        /*004e*/ 	.short	0x0010


	//----- nvinfo : EIATTR_PARAM_CBANK
	.align		4
        /*0050*/ 	.byte	0x04, 0x0a
        /*0052*/ 	.short	(.L_71 - .L_70)
	.align		4
.L_70:
        /*0054*/ 	.word	index@(.nv.constant0._Z18reduceSumUnroll128PfS_)
        /*0058*/ 	.short	0x0380
        /*005a*/ 	.short	0x0010


	//----- nvinfo : EIATTR_SW_WAR
	.align		4
.L_71:
        /*005c*/ 	.byte	0x04, 0x36
        /*005e*/ 	.short	(.L_73 - .L_72)
.L_72:
        /*0060*/ 	.word	0x00000008
.L_73:


//--------------------- .nv.info._Z18reduceSumUnroll256PfS_i --------------------------
	.section	.nv.info._Z18reduceSumUnroll256PfS_i,"",@"SHT_CUDA_INFO"
	.sectionflags	@""
	.align	4


	//----- nvinfo : EIATTR_CUDA_API_VERSION
	.align		4
        /*0000*/ 	.byte	0x04, 0x37
        /*0002*/ 	.short	(.L_75 - .L_74)
.L_74:
        /*0004*/ 	.word	0x00000082


	//----- nvinfo : EIATTR_KPARAM_INFO
	.align		4
.L_75:
        /*0008*/ 	.byte	0x04, 0x17
        /*000a*/ 	.short	(.L_77 - .L_76)
.L_76:
        /*000c*/ 	.word	0x00000000
        /*0010*/ 	.short	0x0002
        /*0012*/ 	.short	0x0010
        /*0014*/ 	.byte	0x00, 0xf0, 0x11, 0x00


	//----- nvinfo : EIATTR_KPARAM_INFO
	.align		4
.L_77:
        /*0018*/ 	.byte	0x04, 0x17
        /*001a*/ 	.short	(.L_79 - .L_78)
.L_78:
        /*001c*/ 	.word	0x00000000
        /*0020*/ 	.short	0x0001
        /*0022*/ 	.short	0x0008
        /*0024*/ 	.byte	0x00, 0xf5, 0x21, 0x00


	//----- nvinfo : EIATTR_KPARAM_INFO
	.align		4
.L_79:
        /*0028*/ 	.byte	0x04, 0x17
        /*002a*/ 	.short	(.L_81 - .L_80)
.L_80:
        /*002c*/ 	.word	0x00000000
        /*0030*/ 	.short	0x0000
        /*0032*/ 	.short	0x0000
        /*0034*/ 	.byte	0x00, 0xf5, 0x21, 0x00


	//----- nvinfo : EIATTR_SPARSE_MMA_MASK
	.align		4
.L_81:
        /*0038*/ 	.byte	0x03, 0x50
        /*003a*/ 	.short	0x0000


	//----- nvinfo : EIATTR_MAXREG_COUNT
	.align		4
        /*003c*/ 	.byte	0x03, 0x1b
        /*003e*/ 	.short	0x00ff


	//----- nvinfo : EIATTR_NUM_BARRIERS
	.align		4
        /*0040*/ 	.byte	0x02, 0x4c
        /*0042*/ 	.byte	0x01
	.zero		1


	//----- nvinfo : EIATTR_MERCURY_ISA_VERSION
	.align		4
        /*0044*/ 	.byte	0x03, 0x5f
        /*0046*/ 	.short	0x0101


	//----- nvinfo : EIATTR_VRC_CTA_INIT_COUNT
	.align		4
        /*0048*/ 	.byte	0x02, 0x4a
	.zero		1
	.zero		1


	//----- nvinfo : EIATTR_EXIT_INSTR_OFFSETS
	.align		4
        /*004c*/ 	.byte	0x04, 0x1c
        /*004e*/ 	.short	(.L_83 - .L_82)


	//   ....[0]....
.L_82:
        /*0050*/ 	.word	0x00000080


	//   ....[1]....
        /*0054*/ 	.word	0x00000240


	//   ....[2]....
        /*0058*/ 	.word	0x000003e0


	//   ....[3]....
        /*005c*/ 	.word	0x00000430


	//----- nvinfo : EIATTR_CBANK_PARAM_SIZE
	.align		4
.L_83:
        /*0060*/ 	.byte	0x03, 0x19
        /*0062*/ 	.short	0x0014


	//----- nvinfo : EIATTR_PARAM_CBANK
	.align		4
        /*0064*/ 	.byte	0x04, 0x0a
        /*0066*/ 	.short	(.L_85 - .L_84)
	.align		4
.L_84:
        /*0068*/ 	.word	index@(.nv.constant0._Z18reduceSumUnroll256PfS_i)
        /*006c*/ 	.short	0x0380
        /*006e*/ 	.short	0x0014


	//----- nvinfo : EIATTR_SW_WAR
	.align		4
.L_85:
        /*0070*/ 	.byte	0x04, 0x36
        /*0072*/ 	.short	(.L_87 - .L_86)
.L_86:
        /*0074*/ 	.word	0x00000008
.L_87:


//--------------------- .nv.info._Z18reduceSumUnroll512PfS_i --------------------------
	.section	.nv.info._Z18reduceSumUnroll512PfS_i,"",@"SHT_CUDA_INFO"
	.sectionflags	@""
	.align	4


	//----- nvinfo : EIATTR_CUDA_API_VERSION
	.align		4
        /*0000*/ 	.byte	0x04, 0x37
        /*0002*/ 	.short	(.L_89 - .L_88)
.L_88:
        /*0004*/ 	.word	0x00000082


	//----- nvinfo : EIATTR_KPARAM_INFO
	.align		4
.L_89:
        /*0008*/ 	.byte	0x04, 0x17
        /*000a*/ 	.short	(.L_91 - .L_90)
.L_90:
        /*000c*/ 	.word	0x00000000
        /*0010*/ 	.short	0x0002
        /*0012*/ 	.short	0x0010
        /*0014*/ 	.byte	0x00, 0xf0, 0x11, 0x00


	//----- nvinfo : EIATTR_KPARAM_INFO
	.align		4
.L_91:
        /*0018*/ 	.byte	0x04, 0x17
        /*001a*/ 	.short	(.L_93 - .L_92)
.L_92:
        /*001c*/ 	.word	0x00000000
        /*0020*/ 	.short	0x0001
        /*0022*/ 	.short	0x0008
        /*0024*/ 	.byte	0x00, 0xf5, 0x21, 0x00


	//----- nvinfo : EIATTR_KPARAM_INFO
	.align		4
.L_93:
        /*0028*/ 	.byte	0x04, 0x17
        /*002a*/ 	.short	(.L_95 - .L_94)
.L_94:
        /*002c*/ 	.word	0x00000000
        /*0030*/ 	.short	0x0000
        /*0032*/ 	.short	0x0000
        /*0034*/ 	.byte	0x00, 0xf5, 0x21, 0x00


	//----- nvinfo : EIATTR_SPARSE_MMA_MASK
	.align		4
.L_95:
        /*0038*/ 	.byte	0x03, 0x50
        /*003a*/ 	.short	0x0000


	//----- nvinfo : EIATTR_MAXREG_COUNT
	.align		4
        /*003c*/ 	.byte	0x03, 0x1b
        /*003e*/ 	.short	0x00ff


	//----- nvinfo : EIATTR_NUM_BARRIERS
	.align		4
        /*0040*/ 	.byte	0x02, 0x4c
        /*0042*/ 	.byte	0x01
	.zero		1


	//----- nvinfo : EIATTR_MERCURY_ISA_VERSION
	.align		4
        /*0044*/ 	.byte	0x03, 0x5f
        /*0046*/ 	.short	0x0101


	//----- nvinfo : EIATTR_VRC_CTA_INIT_COUNT
	.align		4
        /*0048*/ 	.byte	0x02, 0x4a
	.zero		1
	.zero		1


	//----- nvinfo : EIATTR_EXIT_INSTR_OFFSETS
	.align		4
        /*004c*/ 	.byte	0x04, 0x1c
        /*004e*/ 	.short	(.L_97 - .L_96)


	//   ....[0]....
.L_96:
        /*0050*/ 	.word	0x00000080


	//   ....[1]....
        /*0054*/ 	.word	0x000002a0


	//   ....[2]....
        /*0058*/ 	.word	0x00000440


	//   ....[3]....
        /*005c*/ 	.word	0x00000490


	//----- nvinfo : EIATTR_CBANK_PARAM_SIZE
	.align		4
.L_97:
        /*0060*/ 	.byte	0x03, 0x19
        /*0062*/ 	.short	0x0014


	//----- nvinfo : EIATTR_PARAM_CBANK
	.align		4
        /*0064*/ 	.byte	0x04, 0x0a
        /*0066*/ 	.short	(.L_99 - .L_98)
	.align		4
.L_98:
        /*0068*/ 	.word	index@(.nv.constant0._Z18reduceSumUnroll512PfS_i)
        /*006c*/ 	.short	0x0380
        /*006e*/ 	.short	0x0014


	//----- nvinfo : EIATTR_SW_WAR
	.align		4
.L_99:
        /*0070*/ 	.byte	0x04, 0x36
        /*0072*/ 	.short	(.L_101 - .L_100)
.L_100:
        /*0074*/ 	.word	0x00000008
.L_101:


//--------------------- .nv.info._Z23reduceSumUnrollLastWrapPfS_i --------------------------
	.section	.nv.info._Z23reduceSumUnrollLastWrapPfS_i,"",@"SHT_CUDA_INFO"
	.sectionflags	@""
	.align	4


	//----- nvinfo : EIATTR_CUDA_API_VERSION
	.align		4
        /*0000*/ 	.byte	0x04, 0x37
        /*0002*/ 	.short	(.L_103 - .L_102)
.L_102:
        /*0004*/ 	.word	0x00000082


	//----- nvinfo : EIATTR_KPARAM_INFO
	.align		4
.L_103:
        /*0008*/ 	.byte	0x04, 0x17
        /*000a*/ 	.short	(.L_105 - .L_104)
.L_104:
        /*000c*/ 	.word	0x00000000
        /*0010*/ 	.short	0x0002
        /*0012*/ 	.short	0x0010
        /*0014*/ 	.byte	0x00, 0xf0, 0x11, 0x00


	//----- nvinfo : EIATTR_KPARAM_INFO
	.align		4
.L_105:
        /*0018*/ 	.byte	0x04, 0x17
        /*001a*/ 	.short	(.L_107 - .L_106)
.L_106:
        /*001c*/ 	.word	0x00000000
        /*0020*/ 	.short	0x0001
        /*0022*/ 	.short	0x0008
        /*0024*/ 	.byte	0x00, 0xf5, 0x21, 0x00


	//----- nvinfo : EIATTR_KPARAM_INFO
	.align		4
.L_107:
        /*0028*/ 	.byte	0x04, 0x17
        /*002a*/ 	.short	(.L_109 - .L_108)
.L_108:
        /*002c*/ 	.word	0x00000000
        /*0030*/ 	.short	0x0000
        /*0032*/ 	.short	0x0000
        /*0034*/ 	.byte	0x00, 0xf5, 0x21, 0x00


	//----- nvinfo : EIATTR_SPARSE_MMA_MASK
	.align		4
.L_109:
        /*0038*/ 	.byte	0x03, 0x50
        /*003a*/ 	.short	0x0000


	//----- nvinfo : EIATTR_MAXREG_COUNT
	.align		4
        /*003c*/ 	.byte	0x03, 0x1b
        /*003e*/ 	.short	0x00ff


	//----- nvinfo : EIATTR_NUM_BARRIERS
	.align		4
        /*0040*/ 	.byte	0x02, 0x4c
        /*0042*/ 	.byte	0x01
	.zero		1


	//----- nvinfo : EIATTR_MERCURY_ISA_VERSION
	.align		4
        /*0044*/ 	.byte	0x03, 0x5f
        /*0046*/ 	.short	0x0101


	//----- nvinfo : EIATTR_VRC_CTA_INIT_COUNT
	.align		4
        /*0048*/ 	.byte	0x02, 0x4a
	.zero		1
	.zero		1


	//----- nvinfo : EIATTR_EXIT_INSTR_OFFSETS
	.align		4
        /*004c*/ 	.byte	0x04, 0x1c
        /*004e*/ 	.short	(.L_111 - .L_110)


	//   ....[0]....
.L_110:
        /*0050*/ 	.word	0x00000090


	//   ....[1]....
        /*0054*/ 	.word	0x00000260


	//   ....[2]....
        /*0058*/ 	.word	0x00000400


	//   ....[3]....
        /*005c*/ 	.word	0x00000480


	//----- nvinfo : EIATTR_CBANK_PARAM_SIZE
	.align		4
.L_111:
        /*0060*/ 	.byte	0x03, 0x19
        /*0062*/ 	.short	0x0014


	//----- nvinfo : EIATTR_PARAM_CBANK
	.align		4
        /*0064*/ 	.byte	0x04, 0x0a
        /*0066*/ 	.short	(.L_113 - .L_112)
	.align		4
.L_112:
        /*0068*/ 	.word	index@(.nv.constant0._Z23reduceSumUnrollLastWrapPfS_i)
        /*006c*/ 	.short	0x0380
        /*006e*/ 	.short	0x0014


	//----- nvinfo : EIATTR_SW_WAR
	.align		4
.L_113:
        /*0070*/ 	.byte	0x04, 0x36
        /*0072*/ 	.short	(.L_115 - .L_114)
.L_114:
        /*0074*/ 	.word	0x00000008
.L_115:


//--------------------- .nv.info._Z17reduceSumTwoLoadsPfS_i --------------------------
	.section	.nv.info._Z17reduceSumTwoLoadsPfS_i,"",@"SHT_CUDA_INFO"
	.sectionflags	@""
	.align	4


	//----- nvinfo : EIATTR_CUDA_API_VERSION
	.align		4
        /*0000*/ 	.byte	0x04, 0x37
        /*0002*/ 	.short	(.L_117 - .L_116)
.L_116:
        /*0004*/ 	.word	0x00000082


	//----- nvinfo : EIATTR_KPARAM_INFO
	.align		4
.L_117:
        /*0008*/ 	.byte	0x04, 0x17
        /*000a*/ 	.short	(.L_119 - .L_118)
.L_118:
        /*000c*/ 	.word	0x00000000
        /*0010*/ 	.short	0x0002
        /*0012*/ 	.short	0x0010
        /*0014*/ 	.byte	0x00, 0xf0, 0x11, 0x00


	//----- nvinfo : EIATTR_KPARAM_INFO
	.align		4
.L_119:
        /*0018*/ 	.byte	0x04, 0x17
        /*001a*/ 	.short	(.L_121 - .L_120)
.L_120:
        /*001c*/ 	.word	0x00000000
        /*0020*/ 	.short	0x0001
        /*0022*/ 	.short	0x0008
        /*0024*/ 	.byte	0x00, 0xf5, 0x21, 0x00


	//----- nvinfo : EIATTR_KPARAM_INFO
	.align		4
.L_121:
        /*0028*/ 	.byte	0x04, 0x17
        /*002a*/ 	.short	(.L_123 - .L_122)
.L_122:
        /*002c*/ 	.word	0x00000000
        /*0030*/ 	.short	0x0000
        /*0032*/ 	.short	0x0000
        /*0034*/ 	.byte	0x00, 0xf5, 0x21, 0x00


	//----- nvinfo : EIATTR_SPARSE_MMA_MASK
	.align		4
.L_123:
        /*0038*/ 	.byte	0x03, 0x50
        /*003a*/ 	.short	0x0000


	//----- nvinfo : EIATTR_MAXREG_COUNT
	.align		4
        /*003c*/ 	.byte	0x03, 0x1b
        /*003e*/ 	.short	0x00ff


	//----- nvinfo : EIATTR_NUM_BARRIERS
	.align		4
        /*0040*/ 	.byte	0x02, 0x4c
        /*0042*/ 	.byte	0x01
	.zero		1


	//----- nvinfo : EIATTR_MERCURY_ISA_VERSION
	.align		4
        /*0044*/ 	.byte	0x03, 0x5f
        /*0046*/ 	.short	0x0101


	//----- nvinfo : EIATTR_VRC_CTA_INIT_COUNT
	.align		4
        /*0048*/ 	.byte	0x02, 0x4a
	.zero		1
	.zero		1


	//----- nvinfo : EIATTR_EXIT_INSTR_OFFSETS
	.align		4
        /*004c*/ 	.byte	0x04, 0x1c
        /*004e*/ 	.short	(.L_125 - .L_124)


	//   ....[0]....
.L_124:
        /*0050*/ 	.word	0x00000090


	//   ....[1]....
        /*0054*/ 	.word	0x00000260


	//   ....[2]....
        /*0058*/ 	.word	0x000002e0


	//----- nvinfo : EIATTR_CBANK_PARAM_SIZE
	.align		4
.L_125:
        /*005c*/ 	.byte	0x03, 0x19
        /*005e*/ 	.short	0x0014


	//----- nvinfo : EIATTR_PARAM_CBANK
	.align		4
        /*0060*/ 	.byte	0x04, 0x0a
        /*0062*/ 	.short	(.L_127 - .L_126)
	.align		4
.L_126:
        /*0064*/ 	.word	index@(.nv.constant0._Z17reduceSumTwoLoadsPfS_i)
        /*0068*/ 	.short	0x0380
        /*006a*/ 	.short	0x0014


	//----- nvinfo : EIATTR_SW_WAR
	.align		4
.L_127:
        /*006c*/ 	.byte	0x04, 0x36
        /*006e*/ 	.short	(.L_129 - .L_128)
.L_128:
        /*0070*/ 	.word	0x00000008
.L_129:


//--------------------- .nv.info._Z21reduceSumSharedMemoryPfS_i --------------------------
	.section	.nv.info._Z21reduceSumSharedMemoryPfS_i,"",@"SHT_CUDA_INFO"
	.sectionflags	@""
	.align	4


	//----- nvinfo : EIATTR_CUDA_API_VERSION
	.align		4
        /*0000*/ 	.byte	0x04, 0x37
        /*0002*/ 	.short	(.L_131 - .L_130)
.L_130:
        /*0004*/ 	.word	0x00000082


	//----- nvinfo : EIATTR_KPARAM_INFO
	.align		4
.L_131:
        /*0008*/ 	.byte	0x04, 0x17
        /*000a*/ 	.short	(.L_133 - .L_132)
.L_132:
        /*000c*/ 	.word	0x00000000
        /*0010*/ 	.short	0x0002
        /*0012*/ 	.short	0x0010
        /*0014*/ 	.byte	0x00, 0xf0, 0x11, 0x00


	//----- nvinfo : EIATTR_KPARAM_INFO
	.align		4
.L_133:
        /*0018*/ 	.byte	0x04, 0x17
        /*001a*/ 	.short	(.L_135 - .L_134)
.L_134:
        /*001c*/ 	.word	0x00000000
        /*0020*/ 	.short	0x0001
        /*0022*/ 	.short	0x0008
        /*0024*/ 	.byte	0x00, 0xf5, 0x21, 0x00


	//----- nvinfo : EIATTR_KPARAM_INFO
	.align		4
.L_135:
        /*0028*/ 	.byte	0x04, 0x17
        /*002a*/ 	.short	(.L_137 - .L_136)
.L_136:
        /*002c*/ 	.word	0x00000000
        /*0030*/ 	.short	0x0000
        /*0032*/ 	.short	0x0000
        /*0034*/ 	.byte	0x00, 0xf5, 0x21, 0x00


	//----- nvinfo : EIATTR_SPARSE_MMA_MASK
	.align		4
.L_137:
        /*0038*/ 	.byte	0x03, 0x50
        /*003a*/ 	.short	0x0000


	//----- nvinfo : EIATTR_MAXREG_COUNT
	.align		4
        /*003c*/ 	.byte	0x03, 0x1b
        /*003e*/ 	.short	0x00ff


	//----- nvinfo : EIATTR_NUM_BARRIERS
	.align		4
        /*0040*/ 	.byte	0x02, 0x4c
        /*0042*/ 	.byte	0x01
	.zero		1


	//----- nvinfo : EIATTR_MERCURY_ISA_VERSION
	.align		4
        /*0044*/ 	.byte	0x03, 0x5f
        /*0046*/ 	.short	0x0101


	//----- nvinfo : EIATTR_VRC_CTA_INIT_COUNT
	.align		4
        /*0048*/ 	.byte	0x02, 0x4a
	.zero		1
	.zero		1


	//----- nvinfo : EIATTR_EXIT_INSTR_OFFSETS
	.align		4
        /*004c*/ 	.byte	0x04, 0x1c
        /*004e*/ 	.short	(.L_139 - .L_138)


	//   ....[0]....
.L_138:
        /*0050*/ 	.word	0x00000080


	//   ....[1]....
        /*0054*/ 	.word	0x00000290


	//----- nvinfo : EIATTR_CBANK_PARAM_SIZE
	.align		4
.L_139:
        /*0058*/ 	.byte	0x03, 0x19
        /*005a*/ 	.short	0x0014


	//----- nvinfo : EIATTR_PARAM_CBANK
	.align		4
        /*005c*/ 	.byte	0x04, 0x0a
        /*005e*/ 	.short	(.L_141 - .L_140)
	.align		4
.L_140:
        /*0060*/ 	.word	index@(.nv.constant0._Z21reduceSumSharedMemoryPfS_i)
        /*0064*/ 	.short	0x0380
        /*0066*/ 	.short	0x0014


	//----- nvinfo : EIATTR_SW_WAR
	.align		4
.L_141:
        /*0068*/ 	.byte	0x04, 0x36
        /*006a*/ 	.short	(.L_143 - .L_142)
.L_142:
        /*006c*/ 	.word	0x00000008
.L_143:


//--------------------- .nv.info._Z9reduceSumPfS_i --------------------------
	.section	.nv.info._Z9reduceSumPfS_i,"",@"SHT_CUDA_INFO"
	.sectionflags	@""
	.align	4


	//----- nvinfo : EIATTR_CUDA_API_VERSION
	.align		4
        /*0000*/ 	.byte	0x04, 0x37
        /*0002*/ 	.short	(.L_145 - .L_144)
.L_144:
        /*0004*/ 	.word	0x00000082


	//----- nvinfo : EIATTR_KPARAM_INFO
	.align		4
.L_145:
        /*0008*/ 	.byte	0x04, 0x17
        /*000a*/ 	.short	(.L_147 - .L_146)
.L_146:
        /*000c*/ 	.word	0x00000000
        /*0010*/ 	.short	0x0002
        /*0012*/ 	.short	0x0010
        /*0014*/ 	.byte	0x00, 0xf0, 0x11, 0x00


	//----- nvinfo : EIATTR_KPARAM_INFO
	.align		4
.L_147:
        /*0018*/ 	.byte	0x04, 0x17
        /*001a*/ 	.short	(.L_149 - .L_148)
.L_148:
        /*001c*/ 	.word	0x00000000
        /*0020*/ 	.short	0x0001
        /*0022*/ 	.short	0x0008
        /*0024*/ 	.byte	0x00, 0xf5, 0x21, 0x00


	//----- nvinfo : EIATTR_KPARAM_INFO
	.align		4
.L_149:
        /*0028*/ 	.byte	0x04, 0x17
        /*002a*/ 	.short	(.L_151 - .L_150)
.L_150:
        /*002c*/ 	.word	0x00000000
        /*0030*/ 	.short	0x0000
        /*0032*/ 	.short	0x0000
        /*0034*/ 	.byte	0x00, 0xf5, 0x21, 0x00


	//----- nvinfo : EIATTR_SPARSE_MMA_MASK
	.align		4
.L_151:
        /*0038*/ 	.byte	0x03, 0x50
        /*003a*/ 	.short	0x0000


	//----- nvinfo : EIATTR_MAXREG_COUNT
	.align		4
        /*003c*/ 	.byte	0x03, 0x1b
        /*003e*/ 	.short	0x00ff


	//----- nvinfo : EIATTR_NUM_BARRIERS
	.align		4
        /*0040*/ 	.byte	0x02, 0x4c
        /*0042*/ 	.byte	0x01
	.zero		1


	//----- nvinfo : EIATTR_MERCURY_ISA_VERSION
	.align		4
        /*0044*/ 	.byte	0x03, 0x5f
        /*0046*/ 	.short	0x0101


	//----- nvinfo : EIATTR_VRC_CTA_INIT_COUNT
	.align		4
        /*0048*/ 	.byte	0x02, 0x4a
	.zero		1
	.zero		1


	//----- nvinfo : EIATTR_EXIT_INSTR_OFFSETS
	.align		4
        /*004c*/ 	.byte	0x04, 0x1c
        /*004e*/ 	.short	(.L_153 - .L_152)


	//   ....[0]....
.L_152:
        /*0050*/ 	.word	0x00000080


	//   ....[1]....
        /*0054*/ 	.word	0x000001e0


	//   ....[2]....
        /*0058*/ 	.word	0x00000250


	//----- nvinfo : EIATTR_CRS_STACK_SIZE
	.align		4
.L_153:
        /*005c*/ 	.byte	0x04, 0x1e
        /*005e*/ 	.short	(.L_155 - .L_154)
.L_154:
        /*0060*/ 	.word	0x00000000


	//----- nvinfo : EIATTR_CBANK_PARAM_SIZE
	.align		4
.L_155:
        /*0064*/ 	.byte	0x03, 0x19
        /*0066*/ 	.short	0x0014


	//----- nvinfo : EIATTR_PARAM_CBANK
	.align		4
        /*0068*/ 	.byte	0x04, 0x0a
        /*006a*/ 	.short	(.L_157 - .L_156)
	.align		4
.L_156:
        /*006c*/ 	.word	index@(.nv.constant0._Z9reduceSumPfS_i)
        /*0070*/ 	.short	0x0380
        /*0072*/ 	.short	0x0014


	//----- nvinfo : EIATTR_SW_WAR
	.align		4
.L_157:
        /*0074*/ 	.byte	0x04, 0x36
        /*0076*/ 	.short	(.L_159 - .L_158)
.L_158:
        /*0078*/ 	.word	0x00000008
.L_159:


//--------------------- .nv.callgraph             --------------------------
	.section	.nv.callgraph,"",@"SHT_CUDA_CALLGRAPH"
	.align	4
	.sectionentsize	8
	.align		4
        /*0000*/ 	.word	0x00000000
	.align		4
        /*0004*/ 	.word	0xffffffff
	.align		4
        /*0008*/ 	.word	0x00000000
	.align		4
        /*000c*/ 	.word	0xfffffffe
	.align		4
        /*0010*/ 	.word	0x00000000
	.align		4
        /*0014*/ 	.word	0xfffffffd
	.align		4
        /*0018*/ 	.word	0x00000000
	.align		4
        /*001c*/ 	.word	0xfffffffc


//--------------------- .text._Z16reduceSumLast256PfS_i --------------------------
	.section	.text._Z16reduceSumLast256PfS_i,"ax",@progbits
	.align	128
        .global         _Z16reduceSumLast256PfS_i
        .type           _Z16reduceSumLast256PfS_i,@function
        .size           _Z16reduceSumLast256PfS_i,(.L_x_18 - _Z16reduceSumLast256PfS_i)
        .other          _Z16reduceSumLast256PfS_i,@"STO_CUDA_ENTRY STV_DEFAULT"
_Z16reduceSumLast256PfS_i:
.text._Z16reduceSumLast256PfS_i:
[----:B------:R-:W-:Y:S01]  /*0000*/  LDC R1, c[0x0][0x37c] ;  /* 0x0000df00ff017b82 */ /* 0x000fe20000000800 */
[----:B------:R-:W0:Y:S01]  /*0010*/  S2R R0, SR_TID.X ;  /* 0x0000000000007919 */ /* 0x000e220000002100 */
[----:B------:R-:W0:Y:S01]  /*0020*/  LDCU UR4, c[0x0][0x390] ;  /* 0x00007200ff0477ac */ /* 0x000e220008000800 */
[----:B------:R-:W1:Y:S01]  /*0030*/  LDCU.64 UR6, c[0x0][0x358] ;  /* 0x00006b00ff0677ac */ /* 0x000e620008000a00 */
[----:B0-----:R-:W-:-:S13]  /*0040*/  ISETP.GE.AND P1, PT, R0, UR4, PT ;  /* 0x0000000400007c0c */ /* 0x001fda000bf26270 */
[----:B------:R-:W0:Y:S02]  /*0050*/  @!P1 LDC.64 R2, c[0x0][0x380] ;  /* 0x0000e000ff029b82 */ /* 0x000e240000000a00 */
[----:B0-----:R-:W-:-:S06]  /*0060*/  @!P1 IMAD.WIDE.U32 R2, R0, 0x4, R2 ;  /* 0x0000000400029825 */ /* 0x001fcc00078e0002 */
[----:B-1----:R-:W2:Y:S01]  /*0070*/  @!P1 LDG.E R3, desc[UR6][R2.64] ;  /* 0x0000000602039981 */ /* 0x002ea2000c1e1900 */
[----:B------:R-:W0:Y:S01]  /*0080*/  S2UR UR5, SR_CgaCtaId ;  /* 0x00000000000579c3 */ /* 0x000e220000008800 */
[----:B------:R-:W-:Y:S01]  /*0090*/  UMOV UR4, 0x400 ;  /* 0x0000040000047882 */ /* 0x000fe20000000000 */
[----:B------:R-:W-:Y:S01]  /*00a0*/  ISETP.GT.U32.AND P0, PT, R0, 0x7f, PT ;  /* 0x0000007f0000780c */ /* 0x000fe20003f04070 */
[----:B0-----:R-:W-:-:S06]  /*00b0*/  ULEA UR4, UR5, UR4, 0x18 ;  /* 0x0000000405047291 */ /* 0x001fcc000f8ec0ff */
[----:B------:R-:W-:-:S05]  /*00c0*/  LEA R4, R0, UR4, 0x2 ;  /* 0x0000000400047c11 */ /* 0x000fca000f8e10ff */
[----:B--2---:R-:W-:Y:S04]  /*00d0*/  @!P1 STS [R4], R3 ;  /* 0x0000000304009388 */ /* 0x004fe80000000800 */
[----:B------:R-:W-:Y:S01]  /*00e0*/  @P1 STS [R4], RZ ;  /* 0x000000ff04001388 */ /* 0x000fe20000000800 */
[----:B------:R-:W-:Y:S01]  /*00f0*/  BAR.SYNC.DEFER_BLOCKING 0x0 ;  /* 0x0000000000007b1d */ /* 0x000fe20000010000 */
[----:B------:R-:W-:-:S05]  /*0100*/  ISETP.GT.U32.AND P1, PT, R0, 0x3f, PT ;  /* 0x0000003f0000780c */ /* 0x000fca0003f24070 */
[----:B------:R-:W-:Y:S04]  /*0110*/  @!P0 LDS R5, [R4+0x200] ;  /* 0x0002000004058984 */ /* 0x000fe80000000800 */
[----:B------:R-:W0:Y:S02]  /*0120*/  @!P0 LDS R6, [R4] ;  /* 0x0000000004068984 */ /* 0x000e240000000800 */
[----:B0-----:R-:W-:-:S05]  /*0130*/  @!P0 FADD R5, R5, R6 ;  /* 0x0000000605058221 */ /* 0x001fca0000000000 */
[----:B------:R-:W-:Y:S01]  /*0140*/  @!P0 STS [R4], R5 ;  /* 0x0000000504008388 */ /* 0x000fe20000000800 */
[----:B------:R-:W-:Y:S01]  /*0150*/  BAR.SYNC.DEFER_BLOCKING 0x0 ;  /* 0x0000000000007b1d */ /* 0x000fe20000010000 */
[----:B------:R-:W-:-:S05]  /*0160*/  ISETP.GT.U32.AND P0, PT, R0, 0x1f, PT ;  /* 0x0000001f0000780c */ /* 0x000fca0003f04070 */
[----:B------:R-:W-:Y:S04]  /*0170*/  @!P1 LDS R2, [R4+0x100] ;  /* 0x0001000004029984 */ /* 0x000fe80000000800 */
[----:B------:R-:W0:Y:S02]  /*0180*/  @!P1 LDS R7, [R4] ;  /* 0x0000000004079984 */ /* 0x000e240000000800 */
[----:B0-----:R-:W-:-:S05]  /*0190*/  @!P1 FADD R7, R2, R7 ;  /* 0x0000000702079221 */ /* 0x001fca0000000000 */
[----:B------:R0:W-:Y:S01]  /*01a0*/  @!P1 STS [R4], R7 ;  /* 0x0000000704009388 */ /* 0x0001e20000000800 */
[----:B------:R-:W-:Y:S06]  /*01b0*/  BAR.SYNC.DEFER_BLOCKING 0x0 ;  /* 0x0000000000007b1d */ /* 0x000fec0000010000 */
[----:B------:R-:W-:Y:S05]  /*01c0*/  @P0 EXIT ;  /* 0x000000000000094d */ /* 0x000fea0003800000 */
[----:B------:R-:W-:Y:S01]  /*01d0*/  LDS R2, [R4+0x80] ;  /* 0x0000800004027984 */ /* 0x000fe20000000800 */
[----:B------:R-:W-:-:S03]  /*01e0*/  ISETP.NE.AND P0, PT, R0, RZ, PT ;  /* 0x000000ff0000720c */ /* 0x000fc60003f05270 */
[----:B------:R-:W1:Y:S02]  /*01f0*/  LDS R3, [R4] ;  /* 0x0000000004037984 */ /* 0x000e640000000800 */
[----:B-1----:R-:W-:-:S05]  /*0200*/  FADD R3, R2, R3 ;  /* 0x0000000302037221 */ /* 0x002fca0000000000 */
[----:B------:R-:W-:Y:S04]  /*0210*/  STS [R4], R3 ;  /* 0x0000000304007388 */ /* 0x000fe80000000800 */
[----:B------:R-:W-:Y:S04]  /*0220*/  LDS R2, [R4+0x40] ;  /* 0x0000400004027984 */ /* 0x000fe80000000800 */
[----:B------:R-:W1:Y:S02]  /*0230*/  LDS R5, [R4] ;  /* 0x0000000004057984 */ /* 0x000e640000000800 */
[----:B-1----:R-:W-:-:S05]  /*0240*/  FADD R5, R2, R5 ;  /* 0x0000000502057221 */ /* 0x002fca0000000000 */
[----:B------:R-:W-:Y:S04]  /*0250*/  STS [R4], R5 ;  /* 0x0000000504007388 */ /* 0x000fe80000000800 */
[----:B------:R-:W-:Y:S04]  /*0260*/  LDS R2, [R4+0x20] ;  /* 0x0000200004027984 */ /* 0x000fe80000000800 */
[----:B0-----:R-:W0:Y:S02]  /*0270*/  LDS R7, [R4] ;  /* 0x0000000004077984 */ /* 0x001e240000000800 */
[----:B0-----:R-:W-:-:S05]  /*0280*/  FADD R7, R2, R7 ;  /* 0x0000000702077221 */ /* 0x001fca0000000000 */
[----:B------:R-:W-:Y:S04]  /*0290*/  STS [R4], R7 ;  /* 0x0000000704007388 */ /* 0x000fe80000000800 */
[----:B------:R-:W-:Y:S04]  /*02a0*/  LDS R2, [R4+0x10] ;  /* 0x0000100004027984 */ /* 0x000fe80000000800 */
[----:B------:R-:W0:Y:S02]  /*02b0*/  LDS R9, [R4] ;  /* 0x0000000004097984 */ /* 0x000e240000000800 */
        /* <DEDUP_REMOVED lines=9> */
[----:B------:R0:W-:Y:S01]  /*0350*/  STS [R4], R5 ;  /* 0x0000000504007388 */ /* 0x0001e20000000800 */
[----:B------:R-:W-:Y:S05]  /*0360*/  @P0 EXIT ;  /* 0x000000000000094d */ /* 0x000fea0003800000 */
[----:B------:R-:W0:Y:S01]  /*0370*/  LDC.64 R2, c[0x0][0x388] ;  /* 0x0000e200ff027b82 */ /* 0x000e220000000a00 */
[----:B------:R-:W1:Y:S04]  /*0380*/  LDS R0, [UR4] ;  /* 0x00000004ff007984 */ /* 0x000e680008000800 */
[----:B0-----:R-:W1:Y:S02]  /*0390*/  LDG.E R5, desc[UR6][R2.64] ;  /* 0x0000000602057981 */ /* 0x001e64000c1e1900 */
[----:B-1----:R-:W-:-:S05]  /*03a0*/  FADD R5, R0, R5 ;  /* 0x0000000500057221 */ /* 0x002fca0000000000 */
[----:B------:R-:W-:Y:S01]  /*03b0*/  STG.E desc[UR6][R2.64], R5 ;  /* 0x0000000502007986 */ /* 0x000fe2000c101906 */
[----:B------:R-:W-:Y:S05]  /*03c0*/  EXIT ;  /* 0x000000000000794d */ /* 0x000fea0003800000 */
.L_x_0:
[----:B------:R-:W-:-:S00]  /*03d0*/  BRA `(.L_x_0) ;  /* 0xfffffffc00fc7947 */ /* 0x000fc0000383ffff */
[----:B------:R-:W-:-:S00]  /*03e0*/  NOP ;  /* 0x0000000000007918 */ /* 0x000fc00000000000 */
        /* <DEDUP_REMOVED lines=9> */
.L_x_18:


//--------------------- .text._Z18reduceSumUnroll128PfS_ --------------------------
	.section	.text._Z18reduceSumUnroll128PfS_,"ax",@progbits
	.align	128
        .global         _Z18reduceSumUnroll128PfS_
        .type           _Z18reduceSumUnroll128PfS_,@function
        .size           _Z18reduceSumUnroll128PfS_,(.L_x_19 - _Z18reduceSumUnroll128PfS_)
        .other          _Z18reduceSumUnroll128PfS_,@"STO_CUDA_ENTRY STV_DEFAULT"
_Z18reduceSumUnroll128PfS_:
.text._Z18reduceSumUnroll128PfS_:
[----:B------:R-:W-:Y:S01]  /*0000*/  LDC R1, c[0x0][0x37c] ;  /* 0x0000df00ff017b82 */ /* 0x000fe20000000800 */
[----:B------:R-:W0:Y:S01]  /*0010*/  S2R R0, SR_CTAID.X ;  /* 0x0000000000007919 */ /* 0x000e220000002500 */
[----:B------:R-:W0:Y:S06]  /*0020*/  LDCU UR4, c[0x0][0x360] ;  /* 0x00006c00ff0477ac */ /* 0x000e2c0008000800 */
[----:B------:R-:W1:Y:S01]  /*0030*/  LDC.64 R6, c[0x0][0x380] ;  /* 0x0000e000ff067b82 */ /* 0x000e620000000a00 */
[----:B------:R-:W2:Y:S01]  /*0040*/  S2R R2, SR_TID.X ;  /* 0x0000000000027919 */ /* 0x000ea20000002100 */
[----:B------:R-:W3:Y:S01]  /*0050*/  LDCU.64 UR6, c[0x0][0x358] ;  /* 0x00006b00ff0677ac */ /* 0x000ee20008000a00 */
[----:B0-----:R-:W-:-:S05]  /*0060*/  IMAD R3, R0, UR4, RZ ;  /* 0x0000000400037c24 */ /* 0x001fca000f8e02ff */
[----:B--2---:R-:W-:-:S04]  /*0070*/  LEA R3, R3, R2, 0x1 ;  /* 0x0000000203037211 */ /* 0x004fc800078e08ff */
[C---:B------:R-:W-:Y:S01]  /*0080*/  IADD3 R9, PT, PT, R3.reuse, UR4, RZ ;  /* 0x0000000403097c10 */ /* 0x040fe2000fffe0ff */
[----:B-1----:R-:W-:-:S04]  /*0090*/  IMAD.WIDE R4, R3, 0x4, R6 ;  /* 0x0000000403047825 */ /* 0x002fc800078e0206 */
[----:B------:R-:W-:Y:S02]  /*00a0*/  IMAD.WIDE.U32 R6, R9, 0x4, R6 ;  /* 0x0000000409067825 */ /* 0x000fe400078e0006 */
[----:B---3--:R-:W2:Y:S04]  /*00b0*/  LDG.E R4, desc[UR6][R4.64] ;  /* 0x0000000604047981 */ /* 0x008ea8000c1e1900 */
[----:B------:R-:W2:Y:S01]  /*00c0*/  LDG.E R7, desc[UR6][R6.64] ;  /* 0x0000000606077981 */ /* 0x000ea2000c1e1900 */
[----:B------:R-:W0:Y:S01]  /*00d0*/  S2UR UR5, SR_CgaCtaId ;  /* 0x00000000000579c3 */ /* 0x000e220000008800 */
[----:B------:R-:W-:Y:S01]  /*00e0*/  UMOV UR4, 0x400 ;  /* 0x0000040000047882 */ /* 0x000fe20000000000 */
[C---:B------:R-:W-:Y:S02]  /*00f0*/  ISETP.GT.U32.AND P0, PT, R2.reuse, 0x3f, PT ;  /* 0x0000003f0200780c */ /* 0x040fe40003f04070 */
[----:B------:R-:W-:Y:S01]  /*0100*/  ISETP.GT.U32.AND P1, PT, R2, 0x1f, PT ;  /* 0x0000001f0200780c */ /* 0x000fe20003f24070 */
[----:B0-----:R-:W-:-:S06]  /*0110*/  ULEA UR4, UR5, UR4, 0x18 ;  /* 0x0000000405047291 */ /* 0x001fcc000f8ec0ff */
[----:B------:R-:W-:Y:S01]  /*0120*/  LEA R8, R2, UR4, 0x2 ;  /* 0x0000000402087c11 */ /* 0x000fe2000f8e10ff */
[----:B--2---:R-:W-:-:S05]  /*0130*/  FADD R3, R4, R7 ;  /* 0x0000000704037221 */ /* 0x004fca0000000000 */
[----:B------:R-:W-:Y:S01]  /*0140*/  STS [R8], R3 ;  /* 0x0000000308007388 */ /* 0x000fe20000000800 */
[----:B------:R-:W-:Y:S06]  /*0150*/  BAR.SYNC.DEFER_BLOCKING 0x0 ;  /* 0x0000000000007b1d */ /* 0x000fec0000010000 */
        /* <DEDUP_REMOVED lines=32> */
[----:B0-----:R-:W0:Y:S01]  /*0360*/  LDS R5, [UR4] ;  /* 0x00000004ff057984 */ /* 0x001e220008000800 */
[----:B------:R-:W1:Y:S02]  /*0370*/  LDC.64 R2, c[0x0][0x388] ;  /* 0x0000e200ff027b82 */ /* 0x000e640000000a00 */
[----:B-1----:R-:W-:-:S05]  /*0380*/  IMAD.WIDE.U32 R2, R0, 0x4, R2 ;  /* 0x0000000400027825 */ /* 0x002fca00078e0002 */
[----:B0-----:R-:W-:Y:S01]  /*0390*/  STG.E desc[UR6][R2.64], R5 ;  /* 0x0000000502007986 */ /* 0x001fe2000c101906 */
[----:B------:R-:W-:Y:S05]  /*03a0*/  EXIT ;  /* 0x000000000000794d */ /* 0x000fea0003800000 */
.L_x_1:
        /* <DEDUP_REMOVED lines=13> */
.L_x_19:


//--------------------- .text._Z18reduceSumUnroll256PfS_i --------------------------
	.section	.text._Z18reduceSumUnroll256PfS_i,"ax",@progbits
	.align	128
        .global         _Z18reduceSumUnroll256PfS_i
        .type           _Z18reduceSumUnroll256PfS_i,@function
        .size           _Z18reduceSumUnroll256PfS_i,(.L_x_20 - _Z18reduceSumUnroll256PfS_i)
        .other          _Z18reduceSumUnroll256PfS_i,@"STO_CUDA_ENTRY STV_DEFAULT"
_Z18reduceSumUnroll256PfS_i:
.text._Z18reduceSumUnroll256PfS_i:
[----:B------:R-:W-:Y:S01]  /*0000*/  LDC R1, c[0x0][0x37c] ;  /* 0x0000df00ff017b82 */ /* 0x000fe20000000800 */
[----:B------:R-:W0:Y:S01]  /*0010*/  S2R R0, SR_CTAID.X ;  /* 0x0000000000007919 */ /* 0x000e220000002500 */
[----:B------:R-:W0:Y:S01]  /*0020*/  LDCU UR8, c[0x0][0x360] ;  /* 0x00006c00ff0877ac */ /* 0x000e220008000800 */
[----:B------:R-:W1:Y:S01]  /*0030*/  S2R R2, SR_TID.X ;  /* 0x0000000000027919 */ /* 0x000e620000002100 */
[----:B------:R-:W2:Y:S01]  /*0040*/  LDCU UR4, c[0x0][0x390] ;  /* 0x00007200ff0477ac */ /* 0x000ea20008000800 */
[----:B0-----:R-:W-:-:S05]  /*0050*/  IMAD R3, R0, UR8, RZ ;  /* 0x0000000800037c24 */ /* 0x001fca000f8e02ff */
[----:B-1----:R-:W-:-:S04]  /*0060*/  LEA R3, R3, R2, 0x1 ;  /* 0x0000000203037211 */ /* 0x002fc800078e08ff */
[----:B--2---:R-:W-:-:S13]  /*0070*/  ISETP.GE.AND P0, PT, R3, UR4, PT ;  /* 0x0000000403007c0c */ /* 0x004fda000bf06270 */
[----:B------:R-:W-:Y:S05]  /*0080*/  @P0 EXIT ;  /* 0x000000000000094d */ /* 0x000fea0003800000 */
[----:B------:R-:W0:Y:S01]  /*0090*/  LDC.64 R6, c[0x0][0x380] ;  /* 0x0000e000ff067b82 */ /* 0x000e220000000a00 */
[----:B------:R-:W1:Y:S01]  /*00a0*/  LDCU.64 UR6, c[0x0][0x358] ;  /* 0x00006b00ff0677ac */ /* 0x000e620008000a00 */
[C---:B------:R-:W-:Y:S01]  /*00b0*/  IADD3 R9, PT, PT, R3.reuse, UR8, RZ ;  /* 0x0000000803097c10 */ /* 0x040fe2000fffe0ff */
[----:B0-----:R-:W-:-:S04]  /*00c0*/  IMAD.WIDE R4, R3, 0x4, R6 ;  /* 0x0000000403047825 */ /* 0x001fc800078e0206 */
[----:B------:R-:W-:Y:S02]  /*00d0*/  IMAD.WIDE.U32 R6, R9, 0x4, R6 ;  /* 0x0000000409067825 */ /* 0x000fe400078e0006 */
[----:B-1----:R-:W2:Y:S04]  /*00e0*/  LDG.E R4, desc[UR6][R4.64] ;  /* 0x0000000604047981 */ /* 0x002ea8000c1e1900 */
        /* <DEDUP_REMOVED lines=48> */
[----:B------:R-:W1:Y:S01]  /*03f0*/  LDS R5, [UR4] ;  /* 0x00000004ff057984 */ /* 0x000e620008000800 */
[----:B0-----:R-:W0:Y:S02]  /*0400*/  LDC.64 R2, c[0x0][0x388] ;  /* 0x0000e200ff027b82 */ /* 0x001e240000000a00 */
[----:B0-----:R-:W-:-:S05]  /*0410*/  IMAD.WIDE.U32 R2, R0, 0x4, R2 ;  /* 0x0000000400027825 */ /* 0x001fca00078e0002 */
[----:B-1----:R-:W-:Y:S01]  /*0420*/  STG.E desc[UR6][R2.64], R5 ;  /* 0x0000000502007986 */ /* 0x002fe2000c101906 */
[----:B------:R-:W-:Y:S05]  /*0430*/  EXIT ;  /* 0x000000000000794d */ /* 0x000fea0003800000 */
.L_x_2:
        /* <DEDUP_REMOVED lines=12> */
.L_x_20:


//--------------------- .text._Z18reduceSumUnroll512PfS_i --------------------------
	.section	.text._Z18reduceSumUnroll512PfS_i,"ax",@progbits
	.align	128
        .global         _Z18reduceSumUnroll512PfS_i
        .type           _Z18reduceSumUnroll512PfS_i,@function
        .size           _Z18reduceSumUnroll512PfS_i,(.L_x_21 - _Z18reduceSumUnroll512PfS_i)
        .other          _Z18reduceSumUnroll512PfS_i,@"STO_CUDA_ENTRY STV_DEFAULT"
_Z18reduceSumUnroll512PfS_i:
.text._Z18reduceSumUnroll512PfS_i:
        /* <DEDUP_REMOVED lines=74> */
.L_x_3:
        /* <DEDUP_REMOVED lines=14> */
.L_x_21:


//--------------------- .text._Z23reduceSumUnrollLastWrapPfS_i --------------------------
	.section	.text._Z23reduceSumUnrollLastWrapPfS_i,"ax",@progbits
	.align	128
        .global         _Z23reduceSumUnrollLastWrapPfS_i
        .type           _Z23reduceSumUnrollLastWrapPfS_i,@function
        .size           _Z23reduceSumUnrollLastWrapPfS_i,(.L_x_22 - _Z23reduceSumUnrollLastWrapPfS_i)
        .other          _Z23reduceSumUnrollLastWrapPfS_i,@"STO_CUDA_ENTRY STV_DEFAULT"
_Z23reduceSumUnrollLastWrapPfS_i:
.text._Z23reduceSumUnrollLastWrapPfS_i:
[----:B------:R-:W-:Y:S01]  /*0000*/  LDC R1, c[0x0][0x37c] ;  /* 0x0000df00ff017b82 */ /* 0x000fe20000000800 */
[----:B------:R-:W0:Y:S01]  /*0010*/  S2R R0, SR_CTAID.X ;  /* 0x0000000000007919 */ /* 0x000e220000002500 */
[----:B------:R-:W1:Y:S01]  /*0020*/  LDCU UR4, c[0x0][0x360] ;  /* 0x00006c00ff0477ac */ /* 0x000e620008000800 */
[----:B------:R-:W2:Y:S01]  /*0030*/  S2R R2, SR_TID.X ;  /* 0x0000000000027919 */ /* 0x000ea20000002100 */
[----:B------:R-:W3:Y:S01]  /*0040*/  LDCU UR5, c[0x0][0x390] ;  /* 0x00007200ff0577ac */ /* 0x000ee20008000800 */
[----:B-1----:R-:W-:Y:S01]  /*0050*/  MOV R8, UR4 ;  /* 0x0000000400087c02 */ /* 0x002fe20008000f00 */
[----:B0-----:R-:W-:-:S05]  /*0060*/  IMAD R3, R0, UR4, RZ ;  /* 0x0000000400037c24 */ /* 0x001fca000f8e02ff */
[----:B--2---:R-:W-:-:S04]  /*0070*/  LEA R3, R3, R2, 0x1 ;  /* 0x0000000203037211 */ /* 0x004fc800078e08ff */
[----:B---3--:R-:W-:-:S13]  /*0080*/  ISETP.GE.AND P0, PT, R3, UR5, PT ;  /* 0x0000000503007c0c */ /* 0x008fda000bf06270 */
[----:B------:R-:W-:Y:S05]  /*0090*/  @P0 EXIT ;  /* 0x000000000000094d */ /* 0x000fea0003800000 */
[----:B------:R-:W0:Y:S01]  /*00a0*/  LDC.64 R6, c[0x0][0x380] ;  /* 0x0000e000ff067b82 */ /* 0x000e220000000a00 */
[----:B------:R-:W1:Y:S01]  /*00b0*/  LDCU.64 UR6, c[0x0][0x358] ;  /* 0x00006b00ff0677ac */ /* 0x000e620008000a00 */
[C---:B------:R-:W-:Y:S01]  /*00c0*/  IADD3 R9, PT, PT, R3.reuse, R8, RZ ;  /* 0x0000000803097210 */ /* 0x040fe20007ffe0ff */
[----:B0-----:R-:W-:-:S04]  /*00d0*/  IMAD.WIDE R4, R3, 0x4, R6 ;  /* 0x0000000403047825 */ /* 0x001fc800078e0206 */
[----:B------:R-:W-:Y:S02]  /*00e0*/  IMAD.WIDE.U32 R6, R9, 0x4, R6 ;  /* 0x0000000409067825 */ /* 0x000fe400078e0006 */
[----:B-1----:R-:W2:Y:S04]  /*00f0*/  LDG.E R4, desc[UR6][R4.64] ;  /* 0x0000000604047981 */ /* 0x002ea8000c1e1900 */
[----:B------:R-:W2:Y:S01]  /*0100*/  LDG.E R7, desc[UR6][R6.64] ;  /* 0x0000000606077981 */ /* 0x000ea2000c1e1900 */
[----:B------:R-:W0:Y:S01]  /*0110*/  S2UR UR5, SR_CgaCtaId ;  /* 0x00000000000579c3 */ /* 0x000e220000008800 */
[----:B------:R-:W-:Y:S01]  /*0120*/  UMOV UR4, 0x400 ;  /* 0x0000040000047882 */ /* 0x000fe20000000000 */
[----:B------:R-:W-:Y:S02]  /*0130*/  ISETP.GE.U32.AND P1, PT, R8, 0x42, PT ;  /* 0x000000420800780c */ /* 0x000fe40003f26070 */
[----:B------:R-:W-:Y:S01]  /*0140*/  ISETP.GT.U32.AND P0, PT, R2, 0x1f, PT ;  /* 0x0000001f0200780c */ /* 0x000fe20003f04070 */
[----:B0-----:R-:W-:-:S06]  /*0150*/  ULEA UR4, UR5, UR4, 0x18 ;  /* 0x0000000405047291 */ /* 0x001fcc000f8ec0ff */
[----:B------:R-:W-:Y:S01]  /*0160*/  LEA R10, R2, UR4, 0x2 ;  /* 0x00000004020a7c11 */ /* 0x000fe2000f8e10ff */
[----:B--2---:R-:W-:-:S05]  /*0170*/  FADD R3, R4, R7 ;  /* 0x0000000704037221 */ /* 0x004fca0000000000 */
[----:B------:R0:W-:Y:S01]  /*0180*/  STS [R10], R3 ;  /* 0x000000030a007388 */ /* 0x0001e20000000800 */
[----:B------:R-:W-:Y:S06]  /*0190*/  BAR.SYNC.DEFER_BLOCKING 0x0 ;  /* 0x0000000000007b1d */ /* 0x000fec0000010000 */
[----:B------:R-:W-:Y:S05]  /*01a0*/  @!P1 BRA `(.L_x_4) ;  /* 0x00000000002c9947 */ /* 0x000fea0003800000 */
.L_x_5:
[----:B------:R-:W-:-:S04]  /*01b0*/  SHF.R.U32.HI R7, RZ, 0x1, R8 ;  /* 0x00000001ff077819 */ /* 0x000fc80000011608 */
[----:B------:R-:W-:-:S13]  /*01c0*/  ISETP.GE.U32.AND P1, PT, R2, R7, PT ;  /* 0x000000070200720c */ /* 0x000fda0003f26070 */
[----:B0-----:R-:W-:Y:S01]  /*01d0*/  @!P1 LEA R3, R7, R10, 0x2 ;  /* 0x0000000a07039211 */ /* 0x001fe200078e10ff */
[----:B------:R-:W-:Y:S05]  /*01e0*/  @!P1 LDS R4, [R10] ;  /* 0x000000000a049984 */ /* 0x000fea0000000800 */
[----:B------:R-:W0:Y:S02]  /*01f0*/  @!P1 LDS R3, [R3] ;  /* 0x0000000003039984 */ /* 0x000e240000000800 */
[----:B0-----:R-:W-:-:S05]  /*0200*/  @!P1 FADD R5, R3, R4 ;  /* 0x0000000403059221 */ /* 0x001fca0000000000 */
[----:B------:R1:W-:Y:S01]  /*0210*/  @!P1 STS [R10], R5 ;  /* 0x000000050a009388 */ /* 0x0003e20000000800 */
[----:B------:R-:W-:Y:S01]  /*0220*/  BAR.SYNC.DEFER_BLOCKING 0x0 ;  /* 0x0000000000007b1d */ /* 0x000fe20000010000 */
[----:B------:R-:W-:Y:S02]  /*0230*/  ISETP.GT.U32.AND P1, PT, R8, 0x83, PT ;  /* 0x000000830800780c */ /* 0x000fe40003f24070 */
[----:B------:R-:W-:-:S11]  /*0240*/  MOV R8, R7 ;  /* 0x0000000700087202 */ /* 0x000fd60000000f00 */
[----:B-1----:R-:W-:Y:S05]  /*0250*/  @P1 BRA `(.L_x_5) ;  /* 0xfffffffc00d41947 */ /* 0x002fea000383ffff */
.L_x_4:
[----:B------:R-:W-:Y:S05]  /*0260*/  @P0 EXIT ;  /* 0x000000000000094d */ /* 0x000fea0003800000 */
[----:B0-----:R-:W-:Y:S01]  /*0270*/  LDS R3, [R10+0x80] ;  /* 0x000080000a037984 */ /* 0x001fe20000000800 */
[----:B------:R-:W-:-:S03]  /*0280*/  ISETP.NE.AND P0, PT, R2, RZ, PT ;  /* 0x000000ff0200720c */ /* 0x000fc60003f05270 */
        /* <DEDUP_REMOVED lines=24> */
[----:B------:R-:W1:Y:S01]  /*0410*/  S2UR UR5, SR_CgaCtaId ;  /* 0x00000000000579c3 */ /* 0x000e620000008800 */
[----:B------:R-:W-:-:S07]  /*0420*/  UMOV UR4, 0x400 ;  /* 0x0000040000047882 */ /* 0x000fce0000000000 */
[----:B------:R-:W2:Y:S01]  /*0430*/  LDC.64 R2, c[0x0][0x388] ;  /* 0x0000e200ff027b82 */ /* 0x000ea20000000a00 */
[----:B-1----:R-:W-:Y:S01]  /*0440*/  ULEA UR4, UR5, UR4, 0x18 ;  /* 0x0000000405047291 */ /* 0x002fe2000f8ec0ff */
[----:B--2---:R-:W-:-:S08]  /*0450*/  IMAD.WIDE.U32 R2, R0, 0x4, R2 ;  /* 0x0000000400027825 */ /* 0x004fd000078e0002 */
[----:B0-----:R-:W0:Y:S04]  /*0460*/  LDS R5, [UR4] ;  /* 0x00000004ff057984 */ /* 0x001e280008000800 */
[----:B0-----:R-:W-:Y:S01]  /*0470*/  STG.E desc[UR6][R2.64], R5 ;  /* 0x0000000502007986 */ /* 0x001fe2000c101906 */
[----:B------:R-:W-:Y:S05]  /*0480*/  EXIT ;  /* 0x000000000000794d */ /* 0x000fea0003800000 */
.L_x_6:
        /* <DEDUP_REMOVED lines=15> */
.L_x_22:


//--------------------- .text._Z17reduceSumTwoLoadsPfS_i --------------------------
	.section	.text._Z17reduceSumTwoLoadsPfS_i,"ax",@progbits
	.align	128
        .global         _Z17reduceSumTwoLoadsPfS_i
        .type           _Z17reduceSumTwoLoadsPfS_i,@function
        .size           _Z17reduceSumTwoLoadsPfS_i,(.L_x_23 - _Z17reduceSumTwoLoadsPfS_i)
        .other          _Z17reduceSumTwoLoadsPfS_i,@"STO_CUDA_ENTRY STV_DEFAULT"
_Z17reduceSumTwoLoadsPfS_i:
.text._Z17reduceSumTwoLoadsPfS_i:
[----:B------:R-:W-:Y:S01]  /*0000*/  LDC R1, c[0x0][0x37c] ;  /* 0x0000df00ff017b82 */ /* 0x000fe20000000800 */
[----:B------:R-:W0:Y:S01]  /*0010*/  S2R R9, SR_CTAID.X ;  /* 0x0000000000097919 */ /* 0x000e220000002500 */
[----:B------:R-:W0:Y:S01]  /*0020*/  LDCU UR4, c[0x0][0x360] ;  /* 0x00006c00ff0477ac */ /* 0x000e220008000800 */
[----:B------:R-:W1:Y:S01]  /*0030*/  S2R R11, SR_TID.X ;  /* 0x00000000000b7919 */ /* 0x000e620000002100 */
[----:B------:R-:W2:Y:S01]  /*0040*/  LDCU UR5, c[0x0][0x390] ;  /* 0x00007200ff0577ac */ /* 0x000ea20008000800 */
[----:B0-----:R-:W-:-:S04]  /*0050*/  IMAD R0, R9, UR4, RZ ;  /* 0x0000000409007c24 */ /* 0x001fc8000f8e02ff */
[----:B-1----:R-:W-:Y:S01]  /*0060*/  IMAD R3, R0, 0x2, R11 ;  /* 0x0000000200037824 */ /* 0x002fe200078e020b */
[----:B------:R-:W-:-:S04]  /*0070*/  MOV R0, UR4 ;  /* 0x0000000400007c02 */ /* 0x000fc80008000f00 */
[----:B--2---:R-:W-:-:S13]  /*0080*/  ISETP.GE.AND P0, PT, R3, UR5, PT ;  /* 0x0000000503007c0c */ /* 0x004fda000bf06270 */
[----:B------:R-:W-:Y:S05]  /*0090*/  @P0 EXIT ;  /* 0x000000000000094d */ /* 0x000fea0003800000 */
[----:B------:R-:W0:Y:S01]  /*00a0*/  LDC.64 R4, c[0x0][0x380] ;  /* 0x0000e000ff047b82 */ /* 0x000e220000000a00 */
[----:B------:R-:W1:Y:S01]  /*00b0*/  LDCU.64 UR6, c[0x0][0x358] ;  /* 0x00006b00ff0677ac */ /* 0x000e620008000a00 */
[C---:B------:R-:W-:Y:S02]  /*00c0*/  IMAD.IADD R7, R3.reuse, 0x1, R0 ;  /* 0x0000000103077824 */ /* 0x040fe400078e0200 */
[----:B0-----:R-:W-:-:S04]  /*00d0*/  IMAD.WIDE R2, R3, 0x4, R4 ;  /* 0x0000000403027825 */ /* 0x001fc800078e0204 */
[----:B------:R-:W-:Y:S02]  /*00e0*/  IMAD.WIDE.U32 R4, R7, 0x4, R4 ;  /* 0x0000000407047825 */ /* 0x000fe400078e0004 */
[----:B-1----:R-:W2:Y:S04]  /*00f0*/  LDG.E R2, desc[UR6][R2.64] ;  /* 0x0000000602027981 */ /* 0x002ea8000c1e1900 */
[----:B------:R-:W2:Y:S01]  /*0100*/  LDG.E R5, desc[UR6][R4.64] ;  /* 0x0000000604057981 */ /* 0x000ea2000c1e1900 */
[----:B------:R-:W0:Y:S01]  /*0110*/  S2UR UR5, SR_CgaCtaId ;  /* 0x00000000000579c3 */ /* 0x000e220000008800 */
[----:B------:R-:W-:Y:S01]  /*0120*/  UMOV UR4, 0x400 ;  /* 0x0000040000047882 */ /* 0x000fe20000000000 */
[----:B------:R-:W-:Y:S02]  /*0130*/  ISETP.GE.U32.AND P1, PT, R0, 0x2, PT ;  /* 0x000000020000780c */ /* 0x000fe40003f26070 */
[----:B------:R-:W-:Y:S01]  /*0140*/  ISETP.NE.AND P0, PT, R11, RZ, PT ;  /* 0x000000ff0b00720c */ /* 0x000fe20003f05270 */
[----:B0-----:R-:W-:-:S06]  /*0150*/  ULEA UR4, UR5, UR4, 0x18 ;  /* 0x0000000405047291 */ /* 0x001fcc000f8ec0ff */
[----:B------:R-:W-:Y:S01]  /*0160*/  LEA R7, R11, UR4, 0x2 ;  /* 0x000000040b077c11 */ /* 0x000fe2000f8e10ff */
[----:B--2---:R-:W-:-:S05]  /*0170*/  FADD R6, R2, R5 ;  /* 0x0000000502067221 */ /* 0x004fca0000000000 */
[----:B------:R0:W-:Y:S01]  /*0180*/  STS [R7], R6 ;  /* 0x0000000607007388 */ /* 0x0001e20000000800 */
[----:B------:R-:W-:Y:S06]  /*0190*/  BAR.SYNC.DEFER_BLOCKING 0x0 ;  /* 0x0000000000007b1d */ /* 0x000fec0000010000 */
[----:B------:R-:W-:Y:S05]  /*01a0*/  @!P1 BRA `(.L_x_7) ;  /* 0x00000000002c9947 */ /* 0x000fea0003800000 */
.L_x_8:
[----:B0-----:R-:W-:-:S04]  /*01b0*/  SHF.R.U32.HI R6, RZ, 0x1, R0 ;  /* 0x00000001ff067819 */ /* 0x001fc80000011600 */
[----:B------:R-:W-:-:S13]  /*01c0*/  ISETP.GE.U32.AND P1, PT, R11, R6, PT ;  /* 0x000000060b00720c */ /* 0x000fda0003f26070 */
[----:B------:R-:W-:Y:S01]  /*01d0*/  @!P1 LEA R2, R6, R7, 0x2 ;  /* 0x0000000706029211 */ /* 0x000fe200078e10ff */
[----:B------:R-:W-:Y:S05]  /*01e0*/  @!P1 LDS R3, [R7] ;  /* 0x0000000007039984 */ /* 0x000fea0000000800 */
[----:B------:R-:W0:Y:S02]  /*01f0*/  @!P1 LDS R2, [R2] ;  /* 0x0000000002029984 */ /* 0x000e240000000800 */
[----:B0-----:R-:W-:-:S05]  /*0200*/  @!P1 FADD R4, R2, R3 ;  /* 0x0000000302049221 */ /* 0x001fca0000000000 */
[----:B------:R1:W-:Y:S01]  /*0210*/  @!P1 STS [R7], R4 ;  /* 0x0000000407009388 */ /* 0x0003e20000000800 */
[----:B------:R-:W-:Y:S01]  /*0220*/  BAR.SYNC.DEFER_BLOCKING 0x0 ;  /* 0x0000000000007b1d */ /* 0x000fe20000010000 */
[----:B------:R-:W-:Y:S01]  /*0230*/  ISETP.GT.U32.AND P1, PT, R0, 0x3, PT ;  /* 0x000000030000780c */ /* 0x000fe20003f24070 */
[----:B------:R-:W-:-:S12]  /*0240*/  IMAD.MOV.U32 R0, RZ, RZ, R6 ;  /* 0x000000ffff007224 */ /* 0x000fd800078e0006 */
[----:B-1----:R-:W-:Y:S05]  /*0250*/  @P1 BRA `(.L_x_8) ;  /* 0xfffffffc00d41947 */ /* 0x002fea000383ffff */
.L_x_7:
[----:B------:R-:W-:Y:S05]  /*0260*/  @P0 EXIT ;  /* 0x000000000000094d */ /* 0x000fea0003800000 */
[----:B------:R-:W1:Y:S01]  /*0270*/  S2UR UR5, SR_CgaCtaId ;  /* 0x00000000000579c3 */ /* 0x000e620000008800 */
[----:B------:R-:W-:-:S07]  /*0280*/  UMOV UR4, 0x400 ;  /* 0x0000040000047882 */ /* 0x000fce0000000000 */
[----:B------:R-:W2:Y:S01]  /*0290*/  LDC.64 R2, c[0x0][0x388] ;  /* 0x0000e200ff027b82 */ /* 0x000ea20000000a00 */
[----:B-1----:R-:W-:Y:S01]  /*02a0*/  ULEA UR4, UR5, UR4, 0x18 ;  /* 0x0000000405047291 */ /* 0x002fe2000f8ec0ff */
[----:B--2---:R-:W-:-:S08]  /*02b0*/  IMAD.WIDE.U32 R2, R9, 0x4, R2 ;  /* 0x0000000409027825 */ /* 0x004fd000078e0002 */
[----:B------:R-:W1:Y:S04]  /*02c0*/  LDS R5, [UR4] ;  /* 0x00000004ff057984 */ /* 0x000e680008000800 */
[----:B-1----:R-:W-:Y:S01]  /*02d0*/  STG.E desc[UR6][R2.64], R5 ;  /* 0x0000000502007986 */ /* 0x002fe2000c101906 */
[----:B------:R-:W-:Y:S05]  /*02e0*/  EXIT ;  /* 0x000000000000794d */ /* 0x000fea0003800000 */
.L_x_9:
        /* <DEDUP_REMOVED lines=9> */
.L_x_23:


//--------------------- .text._Z21reduceSumSharedMemoryPfS_i --------------------------
	.section	.text._Z21reduceSumSharedMemoryPfS_i,"ax",@progbits
	.align	128
        .global         _Z21reduceSumSharedMemoryPfS_i
        .type           _Z21reduceSumSharedMemoryPfS_i,@function
        .size           _Z21reduceSumSharedMemoryPfS_i,(.L_x_24 - _Z21reduceSumSharedMemoryPfS_i)
        .other          _Z21reduceSumSharedMemoryPfS_i,@"STO_CUDA_ENTRY STV_DEFAULT"
_Z21reduceSumSharedMemoryPfS_i:
.text._Z21reduceSumSharedMemoryPfS_i:
[----:B------:R-:W-:Y:S01]  /*0000*/  LDC R1, c[0x0][0x37c] ;  /* 0x0000df00ff017b82 */ /* 0x000fe20000000800 */
[----:B------:R-:W0:Y:S01]  /*0010*/  S2R R7, SR_CTAID.X ;  /* 0x0000000000077919 */ /* 0x000e220000002500 */
[----:B------:R-:W1:Y:S01]  /*0020*/  LDCU UR4, c[0x0][0x360] ;  /* 0x00006c00ff0477ac */ /* 0x000e620008000800 */
[----:B------:R-:W0:Y:S01]  /*0030*/  S2R R6, SR_TID.X ;  /* 0x0000000000067919 */ /* 0x000e220000002100 */
[----:B------:R-:W2:Y:S01]  /*0040*/  LDCU UR5, c[0x0][0x390] ;  /* 0x00007200ff0577ac */ /* 0x000ea20008000800 */
[----:B-1----:R-:W-:Y:S02]  /*0050*/  IMAD.U32 R0, RZ, RZ, UR4 ;  /* 0x00000004ff007e24 */ /* 0x002fe4000f8e00ff */
[----:B0-----:R-:W-:-:S05]  /*0060*/  IMAD R5, R7, UR4, R6 ;  /* 0x0000000407057c24 */ /* 0x001fca000f8e0206 */
[----:B--2---:R-:W-:-:S13]  /*0070*/  ISETP.GE.AND P0, PT, R5, UR5, PT ;  /* 0x0000000505007c0c */ /* 0x004fda000bf06270 */
[----:B------:R-:W-:Y:S05]  /*0080*/  @P0 EXIT ;  /* 0x000000000000094d */ /* 0x000fea0003800000 */
[----:B------:R-:W0:Y:S01]  /*0090*/  LDC.64 R2, c[0x0][0x380] ;  /* 0x0000e000ff027b82 */ /* 0x000e220000000a00 */
[----:B------:R-:W1:Y:S01]  /*00a0*/  LDCU.64 UR6, c[0x0][0x358] ;  /* 0x00006b00ff0677ac */ /* 0x000e620008000a00 */
[----:B0-----:R-:W-:-:S06]  /*00b0*/  IMAD.WIDE R2, R5, 0x4, R2 ;  /* 0x0000000405027825 */ /* 0x001fcc00078e0202 */
[----:B-1----:R-:W2:Y:S01]  /*00c0*/  LDG.E R2, desc[UR6][R2.64] ;  /* 0x0000000602027981 */ /* 0x002ea2000c1e1900 */
[----:B------:R-:W-:Y:S01]  /*00d0*/  ISETP.NE.AND P0, PT, R6, RZ, PT ;  /* 0x000000ff0600720c */ /* 0x000fe20003f05270 */
[----:B------:R-:W0:Y:S01]  /*00e0*/  S2UR UR5, SR_CgaCtaId ;  /* 0x00000000000579c3 */ /* 0x000e220000008800 */
[----:B------:R-:W-:Y:S01]  /*00f0*/  UMOV UR4, 0x400 ;  /* 0x0000040000047882 */ /* 0x000fe20000000000 */
[----:B------:R-:W-:-:S10]  /*0100*/  ISETP.GE.U32.AND P1, PT, R0, 0x2, PT ;  /* 0x000000020000780c */ /* 0x000fd40003f26070 */
[----:B------:R-:W1:Y:S01]  /*0110*/  @!P0 S2R R9, SR_CgaCtaId ;  /* 0x0000000000098919 */ /* 0x000e620000008800 */
[----:B------:R-:W-:Y:S01]  /*0120*/  @!P0 MOV R4, 0x400 ;  /* 0x0000040000048802 */ /* 0x000fe20000000f00 */
[----:B0-----:R-:W-:-:S06]  /*0130*/  ULEA UR4, UR5, UR4, 0x18 ;  /* 0x0000000405047291 */ /* 0x001fcc000f8ec0ff */
[----:B------:R-:W-:Y:S02]  /*0140*/  LEA R5, R6, UR4, 0x2 ;  /* 0x0000000406057c11 */ /* 0x000fe4000f8e10ff */
[----:B-1----:R-:W-:-:S03]  /*0150*/  @!P0 LEA R9, R9, R4, 0x18 ;  /* 0x0000000409098211 */ /* 0x002fc600078ec0ff */
[----:B--2---:R0:W-:Y:S01]  /*0160*/  STS [R5], R2 ;  /* 0x0000000205007388 */ /* 0x0041e20000000800 */
[----:B------:R-:W-:Y:S06]  /*0170*/  BAR.SYNC.DEFER_BLOCKING 0x0 ;  /* 0x0000000000007b1d */ /* 0x000fec0000010000 */
[----:B------:R-:W-:Y:S05]  /*0180*/  @!P1 BRA `(.L_x_10) ;  /* 0x00000000002c9947 */ /* 0x000fea0003800000 */
.L_x_11:
[----:B------:R-:W-:-:S04]  /*0190*/  SHF.R.U32.HI R8, RZ, 0x1, R0 ;  /* 0x00000001ff087819 */ /* 0x000fc80000011600 */
[----:B------:R-:W-:-:S13]  /*01a0*/  ISETP.GE.U32.AND P1, PT, R6, R8, PT ;  /* 0x000000080600720c */ /* 0x000fda0003f26070 */
[----:B0-----:R-:W-:Y:S01]  /*01b0*/  @!P1 IMAD R2, R8, 0x4, R5 ;  /* 0x0000000408029824 */ /* 0x001fe200078e0205 */
        /* <DEDUP_REMOVED lines=8> */
.L_x_10:
[----:B0-----:R-:W0:Y:S01]  /*0240*/  @!P0 LDS R5, [R9] ;  /* 0x0000000009058984 */ /* 0x001e220000000800 */
[----:B------:R-:W1:Y:S02]  /*0250*/  @!P0 LDC.64 R2, c[0x0][0x388] ;  /* 0x0000e200ff028b82 */ /* 0x000e640000000a00 */
[----:B-1----:R-:W-:-:S05]  /*0260*/  @!P0 IMAD.WIDE.U32 R2, R7, 0x4, R2 ;  /* 0x0000000407028825 */ /* 0x002fca00078e0002 */
[----:B0-----:R-:W-:Y:S01]  /*0270*/  @!P0 STG.E desc[UR6][R2.64], R5 ;  /* 0x0000000502008986 */ /* 0x001fe2000c101906 */
[----:B------:R-:W-:Y:S06]  /*0280*/  BAR.SYNC.DEFER_BLOCKING 0x0 ;  /* 0x0000000000007b1d */ /* 0x000fec0000010000 */
[----:B------:R-:W-:Y:S05]  /*0290*/  EXIT ;  /* 0x000000000000794d */ /* 0x000fea0003800000 */
.L_x_12:
        /* <DEDUP_REMOVED lines=14> */
.L_x_24:


//--------------------- .text._Z9reduceSumPfS_i   --------------------------
	.section	.text._Z9reduceSumPfS_i,"ax",@progbits
	.align	128
        .global         _Z9reduceSumPfS_i
        .type           _Z9reduceSumPfS_i,@function
        .size           _Z9reduceSumPfS_i,(.L_x_25 - _Z9reduceSumPfS_i)
        .other          _Z9reduceSumPfS_i,@"STO_CUDA_ENTRY STV_DEFAULT"
_Z9reduceSumPfS_i:
.text._Z9reduceSumPfS_i:
        /* <DEDUP_REMOVED lines=9> */
[----:B------:R-:W-:Y:S01]  /*0090*/  ISETP.GE.U32.AND P0, PT, R0, 0x2, PT ;  /* 0x000000020000780c */ /* 0x000fe20003f06070 */
[----:B------:R-:W0:-:S12]  /*00a0*/  LDCU.64 UR4, c[0x0][0x358] ;  /* 0x00006b00ff0477ac */ /* 0x000e180008000a00 */
[----:B------:R-:W-:Y:S05]  /*00b0*/  @!P0 BRA `(.L_x_13) ;  /* 0x0000000000448947 */ /* 0x000fea0003800000 */
[----:B------:R-:W1:Y:S02]  /*00c0*/  LDC.64 R2, c[0x0][0x380] ;  /* 0x0000e000ff027b82 */ /* 0x000e640000000a00 */
[----:B-1----:R-:W-:-:S07]  /*00d0*/  IMAD.WIDE R2, R5, 0x4, R2 ;  /* 0x0000000405027825 */ /* 0x002fce00078e0202 */
.L_x_16:
[----:B------:R-:W-:Y:S01]  /*00e0*/  SHF.R.U32.HI R11, RZ, 0x1, R0 ;  /* 0x00000001ff0b7819 */ /* 0x000fe20000011600 */
[----:B------:R-:W-:Y:S03]  /*00f0*/  BSSY.RECONVERGENT B0, `(.L_x_14) ;  /* 0x0000009000007945 */ /* 0x000fe60003800200 */
[----:B------:R-:W-:-:S13]  /*0100*/  ISETP.GE.U32.AND P0, PT, R6, R11, PT ;  /* 0x0000000b0600720c */ /* 0x000fda0003f06070 */
[----:B-1----:R-:W-:Y:S05]  /*0110*/  @P0 BRA `(.L_x_15) ;  /* 0x0000000000180947 */ /* 0x002fea0003800000 */
[----:B------:R-:W-:Y:S01]  /*0120*/  LEA R4, P0, R11, R2, 0x2 ;  /* 0x000000020b047211 */ /* 0x000fe200078010ff */
[----:B0-----:R-:W2:Y:S03]  /*0130*/  LDG.E R7, desc[UR4][R2.64] ;  /* 0x0000000402077981 */ /* 0x001ea6000c1e1900 */
[----:B------:R-:W-:-:S05]  /*0140*/  IADD3.X R5, PT, PT, RZ, R3, RZ, P0, !PT ;  /* 0x00000003ff057210 */ /* 0x000fca00007fe4ff */
[----:B------:R-:W2:Y:S02]  /*0150*/  LDG.E R4, desc[UR4][R4.64] ;  /* 0x0000000404047981 */ /* 0x000ea4000c1e1900 */
[----:B--2---:R-:W-:-:S05]  /*0160*/  FADD R7, R4, R7 ;  /* 0x0000000704077221 */ /* 0x004fca0000000000 */
[----:B------:R1:W-:Y:S02]  /*0170*/  STG.E desc[UR4][R2.64], R7 ;  /* 0x0000000702007986 */ /* 0x0003e4000c101904 */
.L_x_15:
[----:B0-----:R-:W-:Y:S05]  /*0180*/  BSYNC.RECONVERGENT B0 ;  /* 0x0000000000007941 */ /* 0x001fea0003800200 */
.L_x_14:
[----:B------:R-:W-:Y:S01]  /*0190*/  BAR.SYNC.DEFER_BLOCKING 0x0 ;  /* 0x0000000000007b1d */ /* 0x000fe20000010000 */
[----:B------:R-:W-:Y:S01]  /*01a0*/  ISETP.GT.U32.AND P0, PT, R0, 0x3, PT ;  /* 0x000000030000780c */ /* 0x000fe20003f04070 */
[----:B------:R-:W-:-:S12]  /*01b0*/  IMAD.MOV.U32 R0, RZ, RZ, R11 ;  /* 0x000000ffff007224 */ /* 0x000fd800078e000b */
[----:B------:R-:W-:Y:S05]  /*01c0*/  @P0 BRA `(.L_x_16) ;  /* 0xfffffffc00c40947 */ /* 0x000fea000383ffff */
.L_x_13:
[----:B------:R-:W-:-:S13]  /*01d0*/  ISETP.NE.AND P0, PT, R6, RZ, PT ;  /* 0x000000ff0600720c */ /* 0x000fda0003f05270 */
[----:B0-----:R-:W-:Y:S05]  /*01e0*/  @P0 EXIT ;  /* 0x000000000000094d */ /* 0x001fea0003800000 */
[----:B-1----:R-:W0:Y:S08]  /*01f0*/  LDC.64 R2, c[0x0][0x380] ;  /* 0x0000e000ff027b82 */ /* 0x002e300000000a00 */
[----:B------:R-:W1:Y:S01]  /*0200*/  LDC.64 R4, c[0x0][0x388] ;  /* 0x0000e200ff047b82 */ /* 0x000e620000000a00 */
[----:B0-----:R-:W-:-:S06]  /*0210*/  IMAD.WIDE.U32 R2, R9, 0x4, R2 ;  /* 0x0000000409027825 */ /* 0x001fcc00078e0002 */
[----:B------:R-:W2:Y:S01]  /*0220*/  LDG.E R3, desc[UR4][R2.64] ;  /* 0x0000000402037981 */ /* 0x000ea2000c1e1900 */
[----:B-1----:R-:W-:-:S05]  /*0230*/  IMAD.WIDE.U32 R4, R9, 0x4, R4 ;  /* 0x0000000409047825 */ /* 0x002fca00078e0004 */
[----:B--2---:R-:W-:Y:S01]  /*0240*/  STG.E desc[UR4][R4.64], R3 ;  /* 0x0000000304007986 */ /* 0x004fe2000c101904 */
[----:B------:R-:W-:Y:S05]  /*0250*/  EXIT ;  /* 0x000000000000794d */ /* 0x000fea0003800000 */
.L_x_17:
        /* <DEDUP_REMOVED lines=10> */
.L_x_25:


//--------------------- .nv.shared._Z16reduceSumLast256PfS_i --------------------------
	.section	.nv.shared._Z16reduceSumLast256PfS_i,"aw",@nobits
	.sectionflags	@""
	.align	16
.nv.shared._Z16reduceSumLast256PfS_i:
	.zero		2048


//--------------------- .nv.shared.reserved.0     --------------------------
	.section	.nv.shared.reserved.0,"aw",@nobits
	.weak		__nv_reservedSMEM_offset_0_alias
	.size		__nv_reservedSMEM_offset_0_alias, 0, 64
	.other		__nv_reservedSMEM_offset_0_alias,@"STO_CUDA_RESERVED_SHARED STV_DEFAULT"
__nv_reservedSMEM_offset_0_alias:
	.zero		0
	.zero		64


//--------------------- .nv.shared._Z18reduceSumUnroll128PfS_ --------------------------
	.section	.nv.shared._Z18reduceSumUnroll128PfS_,"aw",@nobits
	.sectionflags	@""
	.align	16
.nv.shared._Z18reduceSumUnroll128PfS_:
	.zero		1536


//--------------------- .nv.shared._Z18reduceSumUnroll256PfS_i --------------------------
	.section	.nv.shared._Z18reduceSumUnroll256PfS_i,"aw",@nobits
	.sectionflags	@""
	.align	16
	.zero		1024


//--------------------- .nv.shared._Z18reduceSumUnroll512PfS_i --------------------------
	.section	.nv.shared._Z18reduceSumUnroll512PfS_i,"aw",@nobits
	.sectionflags	@""
	.align	16
	.zero		1024


//--------------------- .nv.shared._Z23reduceSumUnrollLastWrapPfS_i --------------------------
	.section	.nv.shared._Z23reduceSumUnrollLastWrapPfS_i,"aw",@nobits
	.sectionflags	@""
	.align	16
	.zero		1024


//--------------------- .nv.shared._Z17reduceSumTwoLoadsPfS_i --------------------------
	.section	.nv.shared._Z17reduceSumTwoLoadsPfS_i,"aw",@nobits
	.sectionflags	@""
	.align	16
	.zero		1024


//--------------------- .nv.shared._Z21reduceSumSharedMemoryPfS_i --------------------------
	.section	.nv.shared._Z21reduceSumSharedMemoryPfS_i,"aw",@nobits
	.sectionflags	@""
	.align	16
	.zero		1024


//--------------------- .nv.shared._Z9reduceSumPfS_i --------------------------
	.section	.nv.shared._Z9reduceSumPfS_i,"aw",@nobits
	.sectionflags	@""
	.align	16
	.zero		1024


//--------------------- .nv.constant0._Z16reduceSumLast256PfS_i --------------------------
	.section	.nv.constant0._Z16reduceSumLast256PfS_i,"a",@progbits
	.sectionflags	@""
	.align	4
.nv.constant0._Z16reduceSumLast256PfS_i:
	.zero		916


//--------------------- .nv.constant0._Z18reduceSumUnroll128PfS_ --------------------------
	.section	.nv.constant0._Z18reduceSumUnroll128PfS_,"a",@progbits
	.sectionflags	@""
	.align	4
.nv.constant0._Z18reduceSumUnroll128PfS_:
	.zero		912


//--------------------- .nv.constant0._Z18reduceSumUnroll256PfS_i --------------------------
	.section	.nv.constant0._Z18reduceSumUnroll256PfS_i,"a",@progbits
	.sectionflags	@""
	.align	4
.nv.constant0._Z18reduceSumUnroll256PfS_i:
	.zero		916


//--------------------- .nv.constant0._Z18reduceSumUnroll512PfS_i --------------------------
	.section	.nv.constant0._Z18reduceSumUnroll512PfS_i,"a",@progbits
	.sectionflags	@""
	.align	4
.nv.constant0._Z18reduceSumUnroll512PfS_i:
	.zero		916


//--------------------- .nv.constant0._Z23reduceSumUnrollLastWrapPfS_i --------------------------
	.section	.nv.constant0._Z23reduceSumUnrollLastWrapPfS_i,"a",@progbits
	.sectionflags	@""
	.align	4
.nv.constant0._Z23reduceSumUnrollLastWrapPfS_i:
	.zero		916


//--------------------- .nv.constant0._Z17reduceSumTwoLoadsPfS_i --------------------------
	.section	.nv.constant0._Z17reduceSumTwoLoadsPfS_i,"a",@progbits
	.sectionflags	@""
	.align	4
.nv.constant0._Z17reduceSumTwoLoadsPfS_i:
	.zero		916


//--------------------- .nv.constant0._Z21reduceSumSharedMemoryPfS_i --------------------------
	.section	.nv.constant0._Z21reduceSumSharedMemoryPfS_i,"a",@progbits
	.sectionflags	@""
	.align	4
.nv.constant0._Z21reduceSumSharedMemoryPfS_i:
	.zero		916


//--------------------- .nv.constant0._Z9reduceSumPfS_i --------------------------
	.section	.nv.constant0._Z9reduceSumPfS_i,"a",@progbits
	.sectionflags	@""
	.align	4
.nv.constant0._Z9reduceSumPfS_i:
	.zero		916


//--------------------- SYMBOLS --------------------------

	.type		.nv.reservedSmem.offset0,@object
	.size		.nv.reservedSmem.offset0,0x4
	.type		.nv.reservedSmem.cap,@object
	.size		.nv.reservedSmem.cap,0x4
